	.target	sm_90a

	.elftype	@"ET_EXEC"


//--------------------- .note.nv.tkinfo           --------------------------
	.section	.note.nv.tkinfo,"",@"SHT_NOTE"
	.sectionflags	@"SHF_NOTE_NV_TKINFO"
	.tkinfo
        /*0018*/ 	.word	0x00000002
        /*0030*/ 	.string	""
        /*0030*/ 	.string	"ptxas"
        /*0030*/ 	.string	"Cuda compilation tools, release 13.0, V13.0.88"
        /*0030*/ 	.string	"Build cuda_13.0.r13.0/compiler.36424714_0"
        /*0030*/ 	.string	"-arch sm_90a -m 64 "



//--------------------- .note.nv.cuinfo           --------------------------
	.section	.note.nv.cuinfo,"",@"SHT_NOTE"
	.sectionflags	@"SHF_NOTE_NV_CUINFO"
        /*0018*/ 	.short	0x0002
        /*001a*/ 	.short	0x005a
        /*001c*/ 	.short	0x0082
	.zero		2


//--------------------- .nv.info                  --------------------------
	.section	.nv.info,"",@"SHT_CUDA_INFO"
	.align	4


	//----- nvinfo : EIATTR_REGCOUNT
	.align		4
        /*0000*/ 	.byte	0x04, 0x2f
        /*0002*/ 	.short	(.L_12 - .L_11)
	.align		4
.L_11:
        /*0004*/ 	.word	index@(_ZN7cutlass13device_kernelINS_4gemm6kernel13GemmUniversalIN4cute5tupleIJiiiiEEENS1_10collective13CollectiveMmaINS1_37MainloopSm90TmaGmmaWarpSpecializedFP8ILi18ENS5_IJNS4_1CILi1EEESB_SB_EEENS1_35KernelTmaWarpSpecializedCooperativeEEENS5_IJNSA_ILi128EEENSA_ILi256EEENSA_ILi32EEEEEENS_12float_e5m2_tENS5_IJlSB_lEEESJ_SK_NS4_8TiledMMAINS4_8MMA_AtomIJNS4_4SM904GMMA31MMA_64x256x32_F32E5M2E5M2_SS_TNILNSO_7ScaleInE1ELSQ_1EEEEEENS4_6LayoutINS5_IJNSA_ILi2EEESB_SB_EEENS5_IJSB_NSA_ILi0EEESW_EEEEENS5_IJNS4_10UnderscoreESZ_SZ_EEEEENS4_13SM90_TMA_LOADENS4_14ComposedLayoutINS4_7SwizzleILi1ELi4ELi3EEENS4_18smem_ptr_flag_bitsILi8EEENST_INS5_IJNSA_ILi8EEESH_EEENS5_IJSH_SB_EEEEEEEvNS4_8identityES12_S1C_vS1D_EENS_8epilogue10collective6detail29Sm90TmaWarpSpecializedAdapterINS1G_15DefaultEpilogueISJ_SK_SK_NS1F_6thread17LinearCombinationISJ_Li1EffLNS1K_9ScaleType4KindE0ELNS_15FloatRoundStyleE2ESJ_EENS1_15EpilogueDefaultEEEEEvvEEEEvNT_6ParamsE)
        /*0008*/ 	.word	0x000000a8


	//----- nvinfo : EIATTR_FRAME_SIZE
	.align		4
.L_12:
        /*000c*/ 	.byte	0x04, 0x11
        /*000e*/ 	.short	(.L_14 - .L_13)
	.align		4
.L_13:
        /*0010*/ 	.word	index@(_ZN7cutlass13device_kernelINS_4gemm6kernel13GemmUniversalIN4cute5tupleIJiiiiEEENS1_10collective13CollectiveMmaINS1_37MainloopSm90TmaGmmaWarpSpecializedFP8ILi18ENS5_IJNS4_1CILi1EEESB_SB_EEENS1_35KernelTmaWarpSpecializedCooperativeEEENS5_IJNSA_ILi128EEENSA_ILi256EEENSA_ILi32EEEEEENS_12float_e5m2_tENS5_IJlSB_lEEESJ_SK_NS4_8TiledMMAINS4_8MMA_AtomIJNS4_4SM904GMMA31MMA_64x256x32_F32E5M2E5M2_SS_TNILNSO_7ScaleInE1ELSQ_1EEEEEENS4_6LayoutINS5_IJNSA_ILi2EEESB_SB_EEENS5_IJSB_NSA_ILi0EEESW_EEEEENS5_IJNS4_10UnderscoreESZ_SZ_EEEEENS4_13SM90_TMA_LOADENS4_14ComposedLayoutINS4_7SwizzleILi1ELi4ELi3EEENS4_18smem_ptr_flag_bitsILi8EEENST_INS5_IJNSA_ILi8EEESH_EEENS5_IJSH_SB_EEEEEEEvNS4_8identityES12_S1C_vS1D_EENS_8epilogue10collective6detail29Sm90TmaWarpSpecializedAdapterINS1G_15DefaultEpilogueISJ_SK_SK_NS1F_6thread17LinearCombinationISJ_Li1EffLNS1K_9ScaleType4KindE0ELNS_15FloatRoundStyleE2ESJ_EENS1_15EpilogueDefaultEEEEEvvEEEEvNT_6ParamsE)
        /*0014*/ 	.word	0x00000100


	//----- nvinfo : EIATTR_MIN_STACK_SIZE
	.align		4
.L_14:
        /*0018*/ 	.byte	0x04, 0x12
        /*001a*/ 	.short	(.L_16 - .L_15)
	.align		4
.L_15:
        /*001c*/ 	.word	index@(_ZN7cutlass13device_kernelINS_4gemm6kernel13GemmUniversalIN4cute5tupleIJiiiiEEENS1_10collective13CollectiveMmaINS1_37MainloopSm90TmaGmmaWarpSpecializedFP8ILi18ENS5_IJNS4_1CILi1EEESB_SB_EEENS1_35KernelTmaWarpSpecializedCooperativeEEENS5_IJNSA_ILi128EEENSA_ILi256EEENSA_ILi32EEEEEENS_12float_e5m2_tENS5_IJlSB_lEEESJ_SK_NS4_8TiledMMAINS4_8MMA_AtomIJNS4_4SM904GMMA31MMA_64x256x32_F32E5M2E5M2_SS_TNILNSO_7ScaleInE1ELSQ_1EEEEEENS4_6LayoutINS5_IJNSA_ILi2EEESB_SB_EEENS5_IJSB_NSA_ILi0EEESW_EEEEENS5_IJNS4_10UnderscoreESZ_SZ_EEEEENS4_13SM90_TMA_LOADENS4_14ComposedLayoutINS4_7SwizzleILi1ELi4ELi3EEENS4_18smem_ptr_flag_bitsILi8EEENST_INS5_IJNSA_ILi8EEESH_EEENS5_IJSH_SB_EEEEEEEvNS4_8identityES12_S1C_vS1D_EENS_8epilogue10collective6detail29Sm90TmaWarpSpecializedAdapterINS1G_15DefaultEpilogueISJ_SK_SK_NS1F_6thread17LinearCombinationISJ_Li1EffLNS1K_9ScaleType4KindE0ELNS_15FloatRoundStyleE2ESJ_EENS1_15EpilogueDefaultEEEEEvvEEEEvNT_6ParamsE)
        /*0020*/ 	.word	0x00000100
.L_16:


//--------------------- .nv.compat                --------------------------
	.section	.nv.compat,"",@"SHT_CUDA_COMPAT_INFO"
	.align	4
        /*0000*/ 	.byte	0x02, 0x09, 0x01, 0x00, 0x02, 0x02, 0x04, 0x00, 0x02, 0x05, 0x05, 0x00, 0x03, 0x07, 0x01, 0x01
        /*0010*/ 	.byte	0x02, 0x03, 0x01, 0x00, 0x02, 0x06, 0x01, 0x00, 0x04, 0x0b, 0x08, 0x00, 0x00, 0x00, 0x00, 0x00
        /*0020*/ 	.byte	0x00, 0x00, 0x00, 0x00


//--------------------- .nv.info._ZN7cutlass13device_kernelINS_4gemm6kernel13GemmUniversalIN4cute5tupleIJiiiiEEENS1_10collective13CollectiveMmaINS1_37MainloopSm90TmaGmmaWarpSpecializedFP8ILi18ENS5_IJNS4_1CILi1EEESB_SB_EEENS1_35KernelTmaWarpSpecializedCooperativeEEENS5_IJNSA_ILi128EEENSA_ILi256EEENSA_ILi32EEEEEENS_12float_e5m2_tENS5_IJlSB_lEEESJ_SK_NS4_8TiledMMAINS4_8MMA_AtomIJNS4_4SM904GMMA31MMA_64x256x32_F32E5M2E5M2_SS_TNILNSO_7ScaleInE1ELSQ_1EEEEEENS4_6LayoutINS5_IJNSA_ILi2EEESB_SB_EEENS5_IJSB_NSA_ILi0EEESW_EEEEENS5_IJNS4_10UnderscoreESZ_SZ_EEEEENS4_13SM90_TMA_LOADENS4_14ComposedLayoutINS4_7SwizzleILi1ELi4ELi3EEENS4_18smem_ptr_flag_bitsILi8EEENST_INS5_IJNSA_ILi8EEESH_EEENS5_IJSH_SB_EEEEEEEvNS4_8identityES12_S1C_vS1D_EENS_8epilogue10collective6detail29Sm90TmaWarpSpecializedAdapterINS1G_15DefaultEpilogueISJ_SK_SK_NS1F_6thread17LinearCombinationISJ_Li1EffLNS1K_9ScaleType4KindE0ELNS_15FloatRoundStyleE2ESJ_EENS1_15EpilogueDefaultEEEEEvvEEEEvNT_6ParamsE --------------------------
	.section	.nv.info._ZN7cutlass13device_kernelINS_4gemm6kernel13GemmUniversalIN4cute5tupleIJiiiiEEENS1_10collective13CollectiveMmaINS1_37MainloopSm90TmaGmmaWarpSpecializedFP8ILi18ENS5_IJNS4_1CILi1EEESB_SB_EEENS1_35KernelTmaWarpSpecializedCooperativeEEENS5_IJNSA_ILi128EEENSA_ILi256EEENSA_ILi32EEEEEENS_12float_e5m2_tENS5_IJlSB_lEEESJ_SK_NS4_8TiledMMAINS4_8MMA_AtomIJNS4_4SM904GMMA31MMA_64x256x32_F32E5M2E5M2_SS_TNILNSO_7ScaleInE1ELSQ_1EEEEEENS4_6LayoutINS5_IJNSA_ILi2EEESB_SB_EEENS5_IJSB_NSA_ILi0EEESW_EEEEENS5_IJNS4_10UnderscoreESZ_SZ_EEEEENS4_13SM90_TMA_LOADENS4_14ComposedLayoutINS4_7SwizzleILi1ELi4ELi3EEENS4_18smem_ptr_flag_bitsILi8EEENST_INS5_IJNSA_ILi8EEESH_EEENS5_IJSH_SB_EEEEEEEvNS4_8identityES12_S1C_vS1D_EENS_8epilogue10collective6detail29Sm90TmaWarpSpecializedAdapterINS1G_15DefaultEpilogueISJ_SK_SK_NS1F_6thread17LinearCombinationISJ_Li1EffLNS1K_9ScaleType4KindE0ELNS_15FloatRoundStyleE2ESJ_EENS1_15EpilogueDefaultEEEEEvvEEEEvNT_6ParamsE,"",@"SHT_CUDA_INFO"
	.sectionflags	@""
	.align	4


	//----- nvinfo : EIATTR_CUDA_API_VERSION
	.align		4
        /*0000*/ 	.byte	0x04, 0x37
        /*0002*/ 	.short	(.L_18 - .L_17)
.L_17:
        /*0004*/ 	.word	0x00000082


	//----- nvinfo : EIATTR_KPARAM_INFO
	.align		4
.L_18:
        /*0008*/ 	.byte	0x04, 0x17
        /*000a*/ 	.short	(.L_20 - .L_19)
.L_19:
        /*000c*/ 	.word	0x00000000
        /*0010*/ 	.short	0x0000
        /*0012*/ 	.short	0x0070
        /*0014*/ 	.byte	0x00, 0xf0, 0x01, 0x10


	//----- nvinfo : EIATTR_SPARSE_MMA_MASK
	.align		4
.L_20:
        /*0018*/ 	.byte	0x03, 0x50
        /*001a*/ 	.short	0x0000


	//----- nvinfo : EIATTR_MAXREG_COUNT
	.align		4
        /*001c*/ 	.byte	0x03, 0x1b
        /*001e*/ 	.short	0x00a8


	//----- nvinfo : EIATTR_NUM_BARRIERS
	.align		4
        /*0020*/ 	.byte	0x02, 0x4c
        /*0022*/ 	.byte	0x01
	.zero		1


	//----- nvinfo : EIATTR_ANNOTATIONS
	.align		4
        /*0024*/ 	.byte	0x04, 0x55
        /*0026*/ 	.short	(.L_22 - .L_21)


	//   ....[0]....
.L_21:
        /*0028*/ 	.word	0x00000001
        /*002c*/ 	.byte	0x80, 0x07, 0x00, 0x00, 0x01, 0x00, 0x00, 0x00, 0xa0, 0x07, 0x00, 0x00, 0x01, 0x00, 0x00, 0x00
        /* <DEDUP_REMOVED lines=193> */
        /*0c4c*/ 	.byte	0x40, 0x09, 0x01, 0x00


	//----- nvinfo : EIATTR_MERCURY_ISA_VERSION
	.align		4
.L_22:
        /*0c50*/ 	.byte	0x03, 0x5f
        /*0c52*/ 	.short	0x0101


	//----- nvinfo : EIATTR_INT_WARP_WIDE_INSTR_OFFSETS
	.align		4
        /*0c54*/ 	.byte	0x04, 0x31
        /*0c56*/ 	.short	(.L_24 - .L_23)


	//   ....[0]....
.L_23:
        /*0c58*/ 	.word	0x00000650


	//   ....[1]....
        /*0c5c*/ 	.word	0x00000660


	//   ....[2]....
        /*0c60*/ 	.word	0x00000790


	//----- nvinfo : EIATTR_COOP_GROUP_MASK_REGIDS
	.align		4
.L_24:
        /*0c64*/ 	.byte	0x04, 0x29
        /*0c66*/ 	.short	(.L_26 - .L_25)


	//   ....[0]....
.L_25:
        /*0c68*/ 	.word	0xffffffff


	//   ....[1]....
        /*0c6c*/ 	.word	0xffffffff


	//   ....[2]....
        /*0c70*/ 	.word	0xffffffff


	//   ....[3]....
        /*0c74*/ 	.word	0xffffffff


	//   ....[4]....
        /*0c78*/ 	.word	0xffffffff


	//----- nvinfo : EIATTR_COOP_GROUP_INSTR_OFFSETS
	.align		4
.L_26:
        /*0c7c*/ 	.byte	0x04, 0x28
        /*0c7e*/ 	.short	(.L_28 - .L_27)


	//   ....[0]....
.L_27:
        /*0c80*/ 	.word	0x00000070


	//   ....[1]....
        /*0c84*/ 	.word	0x00000080


	//   ....[2]....
        /*0c88*/ 	.word	0x000001a0


	//   ....[3]....
        /*0c8c*/ 	.word	0x000005a0


	//   ....[4]....
        /*0c90*/ 	.word	0x000014e0


	//----- nvinfo : EIATTR_REG_RECONFIG
	.align		4
.L_28:
        /*0c94*/ 	.byte	0x01, 0x54
	.zero		2


	//----- nvinfo : EIATTR_MBARRIER_INSTR_OFFSETS
	.align		4
        /*0c98*/ 	.byte	0x04, 0x39
        /*0c9a*/ 	.short	(.L_30 - .L_29)


	//   ....[0]....
.L_29:
        /*0c9c*/ 	.word	0x00000340
        /*0ca0*/ 	.word	0x000000ff
        /*0ca4*/ 	.word	0x00000000
        /*0ca8*/ 	.short	0x0100
        /*0caa*/ 	.byte	0x09
	.zero		1


	//   ....[1]....
        /*0cac*/ 	.word	0x00000350
        /*0cb0*/ 	.word	0x000000ff
        /*0cb4*/ 	.word	0x00000090
        /*0cb8*/ 	.short	0x0100
        /*0cba*/ 	.byte	0x09
	.zero		1


	//   ....[2]....
        /*0cbc*/ 	.word	0x00000360
        /*0cc0*/ 	.word	0x000000ff
        /*0cc4*/ 	.word	0x00000008
        /*0cc8*/ 	.short	0x0100
        /*0cca*/ 	.byte	0x09
	.zero		1


	//   ....[3]....
        /*0ccc*/ 	.word	0x00000370
        /*0cd0*/ 	.word	0x000000ff
        /*0cd4*/ 	.word	0x00000098
        /*0cd8*/ 	.short	0x0100
        /*0cda*/ 	.byte	0x09
	.zero		1


	//   ....[4]....
        /*0cdc*/ 	.word	0x00000380
        /*0ce0*/ 	.word	0x000000ff
        /*0ce4*/ 	.word	0x00000010
        /*0ce8*/ 	.short	0x0100
        /*0cea*/ 	.byte	0x09
	.zero		1


	//   ....[5]....
        /*0cec*/ 	.word	0x00000390
        /*0cf0*/ 	.word	0x000000ff
        /*0cf4*/ 	.word	0x000000a0
        /*0cf8*/ 	.short	0x0100
        /*0cfa*/ 	.byte	0x09
	.zero		1


	//   ....[6]....
        /*0cfc*/ 	.word	0x000003a0
        /*0d00*/ 	.word	0x000000ff
        /*0d04*/ 	.word	0x00000018
        /*0d08*/ 	.short	0x0100
        /*0d0a*/ 	.byte	0x09
	.zero		1


	//   ....[7]....
        /*0d0c*/ 	.word	0x000003b0
        /*0d10*/ 	.word	0x000000ff
        /*0d14*/ 	.word	0x000000a8
        /*0d18*/ 	.short	0x0100
        /*0d1a*/ 	.byte	0x09
	.zero		1


	//   ....[8]....
        /*0d1c*/ 	.word	0x000003c0
        /*0d20*/ 	.word	0x000000ff
        /*0d24*/ 	.word	0x00000020
        /*0d28*/ 	.short	0x0100
        /*0d2a*/ 	.byte	0x09
	.zero		1


	//   ....[9]....
        /*0d2c*/ 	.word	0x000003d0
        /*0d30*/ 	.word	0x000000ff
        /*0d34*/ 	.word	0x000000b0
        /*0d38*/ 	.short	0x0100
        /*0d3a*/ 	.byte	0x09
	.zero		1


	//   ....[10]....
        /*0d3c*/ 	.word	0x000003e0
        /*0d40*/ 	.word	0x000000ff
        /*0d44*/ 	.word	0x00000028
        /*0d48*/ 	.short	0x0100
        /*0d4a*/ 	.byte	0x09
	.zero		1


	//   ....[11]....
        /*0d4c*/ 	.word	0x000003f0
        /*0d50*/ 	.word	0x000000ff
        /*0d54*/ 	.word	0x000000b8
        /*0d58*/ 	.short	0x0100
        /*0d5a*/ 	.byte	0x09
	.zero		1


	//   ....[12]....
        /*0d5c*/ 	.word	0x00000400
        /*0d60*/ 	.word	0x000000ff
        /*0d64*/ 	.word	0x00000030
        /*0d68*/ 	.short	0x0100
        /*0d6a*/ 	.byte	0x09
	.zero		1


	//   ....[13]....
        /*0d6c*/ 	.word	0x00000410
        /*0d70*/ 	.word	0x000000ff
        /*0d74*/ 	.word	0x000000c0
        /*0d78*/ 	.short	0x0100
        /*0d7a*/ 	.byte	0x09
	.zero		1


	//   ....[14]....
        /*0d7c*/ 	.word	0x00000420
        /*0d80*/ 	.word	0x000000ff
        /*0d84*/ 	.word	0x00000038
        /*0d88*/ 	.short	0x0100
        /*0d8a*/ 	.byte	0x09
	.zero		1


	//   ....[15]....
        /*0d8c*/ 	.word	0x00000430
        /*0d90*/ 	.word	0x000000ff
        /*0d94*/ 	.word	0x000000c8
        /*0d98*/ 	.short	0x0100
        /*0d9a*/ 	.byte	0x09
	.zero		1


	//   ....[16]....
        /*0d9c*/ 	.word	0x00000440
        /*0da0*/ 	.word	0x000000ff
        /*0da4*/ 	.word	0x00000040
        /*0da8*/ 	.short	0x0100
        /*0daa*/ 	.byte	0x09
	.zero		1


	//   ....[17]....
        /*0dac*/ 	.word	0x00000450
        /*0db0*/ 	.word	0x000000ff
        /*0db4*/ 	.word	0x000000d0
        /*0db8*/ 	.short	0x0100
        /*0dba*/ 	.byte	0x09
	.zero		1


	//   ....[18]....
        /*0dbc*/ 	.word	0x00000460
        /*0dc0*/ 	.word	0x000000ff
        /*0dc4*/ 	.word	0x00000048
        /*0dc8*/ 	.short	0x0100
        /*0dca*/ 	.byte	0x09
	.zero		1


	//   ....[19]....
        /*0dcc*/ 	.word	0x00000470
        /*0dd0*/ 	.word	0x000000ff
        /*0dd4*/ 	.word	0x000000d8
        /*0dd8*/ 	.short	0x0100
        /*0dda*/ 	.byte	0x09
	.zero		1


	//   ....[20]....
        /*0ddc*/ 	.word	0x00000480
        /*0de0*/ 	.word	0x000000ff
        /*0de4*/ 	.word	0x00000050
        /*0de8*/ 	.short	0x0100
        /*0dea*/ 	.byte	0x09
	.zero		1


	//   ....[21]....
        /*0dec*/ 	.word	0x00000490
        /*0df0*/ 	.word	0x000000ff
        /*0df4*/ 	.word	0x000000e0
        /*0df8*/ 	.short	0x0100
        /*0dfa*/ 	.byte	0x09
	.zero		1


	//   ....[22]....
        /*0dfc*/ 	.word	0x000004a0
        /*0e00*/ 	.word	0x000000ff
        /*0e04*/ 	.word	0x00000058
        /*0e08*/ 	.short	0x0100
        /*0e0a*/ 	.byte	0x09
	.zero		1


	//   ....[23]....
        /*0e0c*/ 	.word	0x000004b0
        /*0e10*/ 	.word	0x000000ff
        /*0e14*/ 	.word	0x000000e8
        /*0e18*/ 	.short	0x0100
        /*0e1a*/ 	.byte	0x09
	.zero		1


	//   ....[24]....
        /*0e1c*/ 	.word	0x000004c0
        /*0e20*/ 	.word	0x000000ff
        /*0e24*/ 	.word	0x00000060
        /*0e28*/ 	.short	0x0100
        /*0e2a*/ 	.byte	0x09
	.zero		1


	//   ....[25]....
        /*0e2c*/ 	.word	0x000004d0
        /*0e30*/ 	.word	0x000000ff
        /*0e34*/ 	.word	0x000000f0
        /*0e38*/ 	.short	0x0100
        /*0e3a*/ 	.byte	0x09
	.zero		1


	//   ....[26]....
        /*0e3c*/ 	.word	0x000004e0
        /*0e40*/ 	.word	0x000000ff
        /*0e44*/ 	.word	0x00000068
        /*0e48*/ 	.short	0x0100
        /*0e4a*/ 	.byte	0x09
	.zero		1


	//   ....[27]....
        /*0e4c*/ 	.word	0x000004f0
        /*0e50*/ 	.word	0x000000ff
        /*0e54*/ 	.word	0x000000f8
        /*0e58*/ 	.short	0x0100
        /*0e5a*/ 	.byte	0x09
	.zero		1


	//   ....[28]....
        /*0e5c*/ 	.word	0x00000500
        /*0e60*/ 	.word	0x000000ff
        /*0e64*/ 	.word	0x00000070
        /*0e68*/ 	.short	0x0100
        /*0e6a*/ 	.byte	0x09
	.zero		1


	//   ....[29]....
        /*0e6c*/ 	.word	0x00000510
        /*0e70*/ 	.word	0x000000ff
        /*0e74*/ 	.word	0x00000100
        /*0e78*/ 	.short	0x0100
        /*0e7a*/ 	.byte	0x09
	.zero		1


	//   ....[30]....
        /*0e7c*/ 	.word	0x00000520
        /*0e80*/ 	.word	0x000000ff
        /*0e84*/ 	.word	0x00000078
        /*0e88*/ 	.short	0x0100
        /*0e8a*/ 	.byte	0x09
	.zero		1


	//   ....[31]....
        /*0e8c*/ 	.word	0x00000530
        /*0e90*/ 	.word	0x000000ff
        /*0e94*/ 	.word	0x00000108
        /*0e98*/ 	.short	0x0100
        /*0e9a*/ 	.byte	0x09
	.zero		1


	//   ....[32]....
        /*0e9c*/ 	.word	0x00000540
        /*0ea0*/ 	.word	0x000000ff
        /*0ea4*/ 	.word	0x00000080
        /*0ea8*/ 	.short	0x0100
        /*0eaa*/ 	.byte	0x09
	.zero		1


	//   ....[33]....
        /*0eac*/ 	.word	0x00000550
        /*0eb0*/ 	.word	0x000000ff
        /*0eb4*/ 	.word	0x00000110
        /*0eb8*/ 	.short	0x0100
        /*0eba*/ 	.byte	0x09
	.zero		1


	//   ....[34]....
        /*0ebc*/ 	.word	0x00000560
        /*0ec0*/ 	.word	0x000000ff
        /*0ec4*/ 	.word	0x00000088
        /*0ec8*/ 	.short	0x0100
        /*0eca*/ 	.byte	0x09
	.zero		1


	//   ....[35]....
        /*0ecc*/ 	.word	0x00000570
        /*0ed0*/ 	.word	0x000000ff
        /*0ed4*/ 	.word	0x00000118
        /*0ed8*/ 	.short	0x0100
        /*0eda*/ 	.byte	0x09
	.zero		1


	//   ....[36]....
        /*0edc*/ 	.word	0x000007c0
        /*0ee0*/ 	.word	0x000000ff
        /*0ee4*/ 	.word	0x00000130
        /*0ee8*/ 	.short	0x0100
        /*0eea*/ 	.byte	0x06
	.zero		1


	//   ....[37]....
        /*0eec*/ 	.word	0x000007d0
        /*0ef0*/ 	.word	0x000000ff
        /*0ef4*/ 	.word	0x00000138
        /*0ef8*/ 	.short	0x0100
        /*0efa*/ 	.byte	0x06
	.zero		1


	//   ....[38]....
        /*0efc*/ 	.word	0x00001cf0
        /*0f00*/ 	.word	0x000000ff
        /*0f04*/ 	.word	0x00000000
        /*0f08*/ 	.short	0x010a
        /*0f0a*/ 	.byte	0x06
	.zero		1


	//   ....[39]....
        /*0f0c*/ 	.word	0x00001d30
        /*0f10*/ 	.word	0x000000ff
        /*0f14*/ 	.word	0x00000000
        /*0f18*/ 	.short	0x010a
        /*0f1a*/ 	.byte	0x06
	.zero		1


	//   ....[40]....
        /*0f1c*/ 	.word	0x00002ef0
        /*0f20*/ 	.word	0x000000ff
        /*0f24*/ 	.word	0x00000000
        /*0f28*/ 	.short	0x010a
        /*0f2a*/ 	.byte	0x09
	.zero		1


	//   ....[41]....
        /*0f2c*/ 	.word	0x00002f30
        /*0f30*/ 	.word	0x000000ff
        /*0f34*/ 	.word	0x00000000
        /*0f38*/ 	.short	0x010a
        /*0f3a*/ 	.byte	0x09
	.zero		1


	//   ....[42]....
        /*0f3c*/ 	.word	0x00003f00
        /*0f40*/ 	.word	0x000000ff
        /*0f44*/ 	.word	0x00000000
        /*0f48*/ 	.short	0x0101
        /*0f4a*/ 	.byte	0x08
	.zero		1


	//   ....[43]....
        /*0f4c*/ 	.word	0x000050d0
        /*0f50*/ 	.word	0x000000ff
        /*0f54*/ 	.word	0x00000000
        /*0f58*/ 	.short	0x0101
        /*0f5a*/ 	.byte	0x08
	.zero		1


	//   ....[44]....
        /*0f5c*/ 	.word	0x0000f380
        /*0f60*/ 	.word	0x0000000d
        /*0f64*/ 	.word	0x00000090
        /*0f68*/ 	.short	0x010a
        /*0f6a*/ 	.byte	0x3f
	.zero		1


	//   ....[45]....
        /*0f6c*/ 	.word	0x0000f740
        /*0f70*/ 	.word	0x00000004
        /*0f74*/ 	.word	0x00000138
        /*0f78*/ 	.short	0x0101
        /*0f7a*/ 	.byte	0x3f
	.zero		1


	//   ....[46]....
        /*0f7c*/ 	.word	0x0000feb0
        /*0f80*/ 	.word	0x00000007
        /*0f84*/ 	.word	0x00000000
        /*0f88*/ 	.short	0x010a
        /*0f8a*/ 	.byte	0x3f
	.zero		1


	//   ....[47]....
        /*0f8c*/ 	.word	0x0000ff30
        /*0f90*/ 	.word	0x00000009
        /*0f94*/ 	.word	0x00000000
        /*0f98*/ 	.short	0x010a
        /*0f9a*/ 	.byte	0x3f
	.zero		1


	//   ....[48]....
        /*0f9c*/ 	.word	0x0000ffc0
        /*0fa0*/ 	.word	0x00000006
        /*0fa4*/ 	.word	0x00000000
        /*0fa8*/ 	.short	0x010a
        /*0faa*/ 	.byte	0x3f
	.zero		1


	//   ....[49]....
        /*0fac*/ 	.word	0x00010050
        /*0fb0*/ 	.word	0x00000009
        /*0fb4*/ 	.word	0x00000000
        /*0fb8*/ 	.short	0x010a
        /*0fba*/ 	.byte	0x3f
	.zero		1


	//   ....[50]....
        /*0fbc*/ 	.word	0x000100e0
        /*0fc0*/ 	.word	0x00000006
        /*0fc4*/ 	.word	0x00000000
        /*0fc8*/ 	.short	0x010a
        /*0fca*/ 	.byte	0x3f
	.zero		1


	//   ....[51]....
        /*0fcc*/ 	.word	0x00010170
        /*0fd0*/ 	.word	0x00000009
        /*0fd4*/ 	.word	0x00000000
        /*0fd8*/ 	.short	0x010a
        /*0fda*/ 	.byte	0x3f
	.zero		1


	//   ....[52]....
        /*0fdc*/ 	.word	0x00010200
        /*0fe0*/ 	.word	0x00000006
        /*0fe4*/ 	.word	0x00000000
        /*0fe8*/ 	.short	0x010a
        /*0fea*/ 	.byte	0x3f
	.zero		1


	//   ....[53]....
        /*0fec*/ 	.word	0x00010290
        /*0ff0*/ 	.word	0x00000009
        /*0ff4*/ 	.word	0x00000000
        /*0ff8*/ 	.short	0x010a
        /*0ffa*/ 	.byte	0x3f
	.zero		1


	//   ....[54]....
        /*0ffc*/ 	.word	0x00010320
        /*1000*/ 	.word	0x00000006
        /*1004*/ 	.word	0x00000000
        /*1008*/ 	.short	0x010a
        /*100a*/ 	.byte	0x3f
	.zero		1


	//   ....[55]....
        /*100c*/ 	.word	0x000103b0
        /*1010*/ 	.word	0x00000009
        /*1014*/ 	.word	0x00000000
        /*1018*/ 	.short	0x010a
        /*101a*/ 	.byte	0x3f
	.zero		1


	//   ....[56]....
        /*101c*/ 	.word	0x00010440
        /*1020*/ 	.word	0x00000006
        /*1024*/ 	.word	0x00000000
        /*1028*/ 	.short	0x010a
        /*102a*/ 	.byte	0x3f
	.zero		1


	//   ....[57]....
        /*102c*/ 	.word	0x000104d0
        /*1030*/ 	.word	0x00000009
        /*1034*/ 	.word	0x00000000
        /*1038*/ 	.short	0x010a
        /*103a*/ 	.byte	0x3f
	.zero		1


	//   ....[58]....
        /*103c*/ 	.word	0x00010560
        /*1040*/ 	.word	0x00000006
        /*1044*/ 	.word	0x00000000
        /*1048*/ 	.short	0x010a
        /*104a*/ 	.byte	0x3f
	.zero		1


	//   ....[59]....
        /*104c*/ 	.word	0x000105f0
        /*1050*/ 	.word	0x00000009
        /*1054*/ 	.word	0x00000000
        /*1058*/ 	.short	0x010a
        /*105a*/ 	.byte	0x3f
	.zero		1


	//   ....[60]....
        /*105c*/ 	.word	0x00010680
        /*1060*/ 	.word	0x00000006
        /*1064*/ 	.word	0x00000000
        /*1068*/ 	.short	0x010a
        /*106a*/ 	.byte	0x3f
	.zero		1


	//   ....[61]....
        /*106c*/ 	.word	0x00010710
        /*1070*/ 	.word	0x00000009
        /*1074*/ 	.word	0x00000000
        /*1078*/ 	.short	0x010a
        /*107a*/ 	.byte	0x3f
	.zero		1


	//   ....[62]....
        /*107c*/ 	.word	0x000107a0
        /*1080*/ 	.word	0x00000006
        /*1084*/ 	.word	0x00000000
        /*1088*/ 	.short	0x010a
        /*108a*/ 	.byte	0x3f
	.zero		1


	//   ....[63]....
        /*108c*/ 	.word	0x00010830
        /*1090*/ 	.word	0x00000003
        /*1094*/ 	.word	0x00000000
        /*1098*/ 	.short	0x010a
        /*109a*/ 	.byte	0x3f
	.zero		1


	//   ....[64]....
        /*109c*/ 	.word	0x000108a0
        /*10a0*/ 	.word	0x00000003
        /*10a4*/ 	.word	0x00000000
        /*10a8*/ 	.short	0x010a
        /*10aa*/ 	.byte	0x3f
	.zero		1


	//   ....[65]....
        /*10ac*/ 	.word	0x00010910
        /*10b0*/ 	.word	0x00000000
        /*10b4*/ 	.word	0x00000000
        /*10b8*/ 	.short	0x010a
        /*10ba*/ 	.byte	0x3f
	.zero		1


	//   ....[66]....
        /*10bc*/ 	.word	0x000109f0
        /*10c0*/ 	.word	0x0000000d
        /*10c4*/ 	.word	0x00000090
        /*10c8*/ 	.short	0x010a
        /*10ca*/ 	.byte	0x3f
	.zero		1


	//   ....[67]....
        /*10cc*/ 	.word	0x00010ad0
        /*10d0*/ 	.word	0x00000007
        /*10d4*/ 	.word	0x00000000
        /*10d8*/ 	.short	0x010a
        /*10da*/ 	.byte	0x3f
	.zero		1


	//   ....[68]....
        /*10dc*/ 	.word	0x00010b20
        /*10e0*/ 	.word	0x00000009
        /*10e4*/ 	.word	0x00000000
        /*10e8*/ 	.short	0x010a
        /*10ea*/ 	.byte	0x3f
	.zero		1


	//   ....[69]....
        /*10ec*/ 	.word	0x00010b70
        /*10f0*/ 	.word	0x00000006
        /*10f4*/ 	.word	0x00000000
        /*10f8*/ 	.short	0x010a
        /*10fa*/ 	.byte	0x3f
	.zero		1


	//   ....[70]....
        /*10fc*/ 	.word	0x00010bc0
        /*1100*/ 	.word	0x00000009
        /*1104*/ 	.word	0x00000000
        /*1108*/ 	.short	0x010a
        /*110a*/ 	.byte	0x3f
	.zero		1


	//   ....[71]....
        /*110c*/ 	.word	0x00010c10
        /*1110*/ 	.word	0x00000006
        /*1114*/ 	.word	0x00000000
        /*1118*/ 	.short	0x010a
        /*111a*/ 	.byte	0x3f
	.zero		1


	//   ....[72]....
        /*111c*/ 	.word	0x00010c60
        /*1120*/ 	.word	0x00000009
        /*1124*/ 	.word	0x00000000
        /*1128*/ 	.short	0x010a
        /*112a*/ 	.byte	0x3f
	.zero		1


	//   ....[73]....
        /*112c*/ 	.word	0x00010cb0
        /*1130*/ 	.word	0x00000006
        /*1134*/ 	.word	0x00000000
        /*1138*/ 	.short	0x010a
        /*113a*/ 	.byte	0x3f
	.zero		1


	//   ....[74]....
        /*113c*/ 	.word	0x00010d00
        /*1140*/ 	.word	0x00000009
        /*1144*/ 	.word	0x00000000
        /*1148*/ 	.short	0x010a
        /*114a*/ 	.byte	0x3f
	.zero		1


	//   ....[75]....
        /*114c*/ 	.word	0x00010d50
        /*1150*/ 	.word	0x00000006
        /*1154*/ 	.word	0x00000000
        /*1158*/ 	.short	0x010a
        /*115a*/ 	.byte	0x3f
	.zero		1


	//   ....[76]....
        /*115c*/ 	.word	0x00010da0
        /*1160*/ 	.word	0x00000009
        /*1164*/ 	.word	0x00000000
        /*1168*/ 	.short	0x010a
        /*116a*/ 	.byte	0x3f
	.zero		1


	//   ....[77]....
        /*116c*/ 	.word	0x00010df0
        /*1170*/ 	.word	0x00000006
        /*1174*/ 	.word	0x00000000
        /*1178*/ 	.short	0x010a
        /*117a*/ 	.byte	0x3f
	.zero		1


	//   ....[78]....
        /*117c*/ 	.word	0x00010e40
        /*1180*/ 	.word	0x00000009
        /*1184*/ 	.word	0x00000000
        /*1188*/ 	.short	0x010a
        /*118a*/ 	.byte	0x3f
	.zero		1


	//   ....[79]....
        /*118c*/ 	.word	0x00010e90
        /*1190*/ 	.word	0x00000006
        /*1194*/ 	.word	0x00000000
        /*1198*/ 	.short	0x010a
        /*119a*/ 	.byte	0x3f
	.zero		1


	//   ....[80]....
        /*119c*/ 	.word	0x00010ee0
        /*11a0*/ 	.word	0x00000009
        /*11a4*/ 	.word	0x00000000
        /*11a8*/ 	.short	0x010a
        /*11aa*/ 	.byte	0x3f
	.zero		1


	//   ....[81]....
        /*11ac*/ 	.word	0x00010f30
        /*11b0*/ 	.word	0x00000006
        /*11b4*/ 	.word	0x00000000
        /*11b8*/ 	.short	0x010a
        /*11ba*/ 	.byte	0x3f
	.zero		1


	//   ....[82]....
        /*11bc*/ 	.word	0x00010f80
        /*11c0*/ 	.word	0x00000009
        /*11c4*/ 	.word	0x00000000
        /*11c8*/ 	.short	0x010a
        /*11ca*/ 	.byte	0x3f
	.zero		1


	//   ....[83]....
        /*11cc*/ 	.word	0x00010fd0
        /*11d0*/ 	.word	0x00000006
        /*11d4*/ 	.word	0x00000000
        /*11d8*/ 	.short	0x010a
        /*11da*/ 	.byte	0x3f
	.zero		1


	//----- nvinfo : EIATTR_NUM_MBARRIERS
	.align		4
.L_30:
        /*11dc*/ 	.byte	0x03, 0x38
        /*11de*/ 	.short	0x0026


	//----- nvinfo : EIATTR_EXIT_INSTR_OFFSETS
	.align		4
        /*11e0*/ 	.byte	0x04, 0x1c
        /*11e2*/ 	.short	(.L_32 - .L_31)


	//   ....[0]....
.L_31:
        /*11e4*/ 	.word	0x00000830


	//   ....[1]....
        /*11e8*/ 	.word	0x00001180


	//   ....[2]....
        /*11ec*/ 	.word	0x0000e9c0


	//   ....[3]....
        /*11f0*/ 	.word	0x0000f010


	//   ....[4]....
        /*11f4*/ 	.word	0x00010880


	//----- nvinfo : EIATTR_MAX_THREADS
	.align		4
.L_32:
        /*11f8*/ 	.byte	0x04, 0x05
        /*11fa*/ 	.short	(.L_34 - .L_33)
.L_33:
        /*11fc*/ 	.word	0x00000180
        /*1200*/ 	.word	0x00000001
        /*1204*/ 	.word	0x00000001


	//----- nvinfo : EIATTR_CRS_STACK_SIZE
	.align		4
.L_34:
        /*1208*/ 	.byte	0x04, 0x1e
        /*120a*/ 	.short	(.L_36 - .L_35)
.L_35:
        /*120c*/ 	.word	0x00000000


	//----- nvinfo : EIATTR_CBANK_PARAM_SIZE
	.align		4
.L_36:
        /*1210*/ 	.byte	0x03, 0x19
        /*1212*/ 	.short	0x0470


	//----- nvinfo : EIATTR_PARAM_CBANK
	.align		4
        /*1214*/ 	.byte	0x04, 0x0a
        /*1216*/ 	.short	(.L_38 - .L_37)
	.align		4
.L_37:
        /*1218*/ 	.word	index@(.nv.constant0._ZN7cutlass13device_kernelINS_4gemm6kernel13GemmUniversalIN4cute5tupleIJiiiiEEENS1_10collective13CollectiveMmaINS1_37MainloopSm90TmaGmmaWarpSpecializedFP8ILi18ENS5_IJNS4_1CILi1EEESB_SB_EEENS1_35KernelTmaWarpSpecializedCooperativeEEENS5_IJNSA_ILi128EEENSA_ILi256EEENSA_ILi32EEEEEENS_12float_e5m2_tENS5_IJlSB_lEEESJ_SK_NS4_8TiledMMAINS4_8MMA_AtomIJNS4_4SM904GMMA31MMA_64x256x32_F32E5M2E5M2_SS_TNILNSO_7ScaleInE1ELSQ_1EEEEEENS4_6LayoutINS5_IJNSA_ILi2EEESB_SB_EEENS5_IJSB_NSA_ILi0EEESW_EEEEENS5_IJNS4_10UnderscoreESZ_SZ_EEEEENS4_13SM90_TMA_LOADENS4_14ComposedLayoutINS4_7SwizzleILi1ELi4ELi3EEENS4_18smem_ptr_flag_bitsILi8EEENST_INS5_IJNSA_ILi8EEESH_EEENS5_IJSH_SB_EEEEEEEvNS4_8identityES12_S1C_vS1D_EENS_8epilogue10collective6detail29Sm90TmaWarpSpecializedAdapterINS1G_15DefaultEpilogueISJ_SK_SK_NS1F_6thread17LinearCombinationISJ_Li1EffLNS1K_9ScaleType4KindE0ELNS_15FloatRoundStyleE2ESJ_EENS1_15EpilogueDefaultEEEEEvvEEEEvNT_6ParamsE)
        /*121c*/ 	.short	0x0210
        /*121e*/ 	.short	0x0470


	//----- nvinfo : EIATTR_SW_WAR
	.align		4
.L_38:
        /*1220*/ 	.byte	0x04, 0x36
        /*1222*/ 	.short	(.L_40 - .L_39)
.L_39:
        /*1224*/ 	.word	0x00000008
.L_40:


//--------------------- .nv.callgraph             --------------------------
	.section	.nv.callgraph,"",@"SHT_CUDA_CALLGRAPH"
	.align	4
	.sectionentsize	8
	.align		4
        /*0000*/ 	.word	0x00000000
	.align		4
        /*0004*/ 	.word	0xffffffff
	.align		4
        /*0008*/ 	.word	0x00000000
	.align		4
        /*000c*/ 	.word	0xfffffffe
	.align		4
        /*0010*/ 	.word	0x00000000
	.align		4
        /*0014*/ 	.word	0xfffffffd
	.align		4
        /*0018*/ 	.word	0x00000000
	.align		4
        /*001c*/ 	.word	0xfffffffc


//--------------------- .nv.constant4             --------------------------
	.section	.nv.constant4,"a",@progbits
	.align	8
	.align		8
.nv.constant4:
        /*0000*/ 	.dword	_ZN40_INTERNAL_adc5823e_4_k_cu_108e82f6_221294cuda3std3__45__cpo5beginE
	.align		8
        /*0008*/ 	.dword	_ZN40_INTERNAL_adc5823e_4_k_cu_108e82f6_221294cuda3std3__45__cpo3endE
	.align		8
        /*0010*/ 	.dword	_ZN40_INTERNAL_adc5823e_4_k_cu_108e82f6_221294cuda3std3__45__cpo6cbeginE
	.align		8
        /*0018*/ 	.dword	_ZN40_INTERNAL_adc5823e_4_k_cu_108e82f6_221294cuda3std3__45__cpo4cendE
	.align		8
        /*0020*/ 	.dword	_ZN40_INTERNAL_adc5823e_4_k_cu_108e82f6_221294cuda3std3__442_GLOBAL__N__adc5823e_4_k_cu_108e82f6_221296ignoreE
	.align		8
        /*0028*/ 	.dword	_ZN40_INTERNAL_adc5823e_4_k_cu_108e82f6_221294cuda3std3__419piecewise_constructE
	.align		8
        /*0030*/ 	.dword	_ZN40_INTERNAL_adc5823e_4_k_cu_108e82f6_221294cuda3std3__48in_placeE
	.align		8
        /*0038*/ 	.dword	_ZN40_INTERNAL_adc5823e_4_k_cu_108e82f6_221294cuda3std6ranges3__45__cpo4swapE
	.align		8
        /*0040*/ 	.dword	_ZN40_INTERNAL_adc5823e_4_k_cu_108e82f6_221294cuda3std6ranges3__45__cpo9iter_moveE
	.align		8
        /*0048*/ 	.dword	_ZN40_INTERNAL_adc5823e_4_k_cu_108e82f6_221294cute7productE
	.align		8
        /*0050*/ 	.dword	_ZN40_INTERNAL_adc5823e_4_k_cu_108e82f6_221294cute1_E


//--------------------- .text._ZN7cutlass13device_kernelINS_4gemm6kernel13GemmUniversalIN4cute5tupleIJiiiiEEENS1_10collective13CollectiveMmaINS1_37MainloopSm90TmaGmmaWarpSpecializedFP8ILi18ENS5_IJNS4_1CILi1EEESB_SB_EEENS1_35KernelTmaWarpSpecializedCooperativeEEENS5_IJNSA_ILi128EEENSA_ILi256EEENSA_ILi32EEEEEENS_12float_e5m2_tENS5_IJlSB_lEEESJ_SK_NS4_8TiledMMAINS4_8MMA_AtomIJNS4_4SM904GMMA31MMA_64x256x32_F32E5M2E5M2_SS_TNILNSO_7ScaleInE1ELSQ_1EEEEEENS4_6LayoutINS5_IJNSA_ILi2EEESB_SB_EEENS5_IJSB_NSA_ILi0EEESW_EEEEENS5_IJNS4_10UnderscoreESZ_SZ_EEEEENS4_13SM90_TMA_LOADENS4_14ComposedLayoutINS4_7SwizzleILi1ELi4ELi3EEENS4_18smem_ptr_flag_bitsILi8EEENST_INS5_IJNSA_ILi8EEESH_EEENS5_IJSH_SB_EEEEEEEvNS4_8identityES12_S1C_vS1D_EENS_8epilogue10collective6detail29Sm90TmaWarpSpecializedAdapterINS1G_15DefaultEpilogueISJ_SK_SK_NS1F_6thread17LinearCombinationISJ_Li1EffLNS1K_9ScaleType4KindE0ELNS_15FloatRoundStyleE2ESJ_EENS1_15EpilogueDefaultEEEEEvvEEEEvNT_6ParamsE --------------------------
	.section	.text._ZN7cutlass13device_kernelINS_4gemm6kernel13GemmUniversalIN4cute5tupleIJiiiiEEENS1_10collective13CollectiveMmaINS1_37MainloopSm90TmaGmmaWarpSpecializedFP8ILi18ENS5_IJNS4_1CILi1EEESB_SB_EEENS1_35KernelTmaWarpSpecializedCooperativeEEENS5_IJNSA_ILi128EEENSA_ILi256EEENSA_ILi32EEEEEENS_12float_e5m2_tENS5_IJlSB_lEEESJ_SK_NS4_8TiledMMAINS4_8MMA_AtomIJNS4_4SM904GMMA31MMA_64x256x32_F32E5M2E5M2_SS_TNILNSO_7ScaleInE1ELSQ_1EEEEEENS4_6LayoutINS5_IJNSA_ILi2EEESB_SB_EEENS5_IJSB_NSA_ILi0EEESW_EEEEENS5_IJNS4_10UnderscoreESZ_SZ_EEEEENS4_13SM90_TMA_LOADENS4_14ComposedLayoutINS4_7SwizzleILi1ELi4ELi3EEENS4_18smem_ptr_flag_bitsILi8EEENST_INS5_IJNSA_ILi8EEESH_EEENS5_IJSH_SB_EEEEEEEvNS4_8identityES12_S1C_vS1D_EENS_8epilogue10collective6detail29Sm90TmaWarpSpecializedAdapterINS1G_15DefaultEpilogueISJ_SK_SK_NS1F_6thread17LinearCombinationISJ_Li1EffLNS1K_9ScaleType4KindE0ELNS_15FloatRoundStyleE2ESJ_EENS1_15EpilogueDefaultEEEEEvvEEEEvNT_6ParamsE,"ax",@progbits
	.align	128
.text._ZN7cutlass13device_kernelINS_4gemm6kernel13GemmUniversalIN4cute5tupleIJiiiiEEENS1_10collective13CollectiveMmaINS1_37MainloopSm90TmaGmmaWarpSpecializedFP8ILi18ENS5_IJNS4_1CILi1EEESB_SB_EEENS1_35KernelTmaWarpSpecializedCooperativeEEENS5_IJNSA_ILi128EEENSA_ILi256EEENSA_ILi32EEEEEENS_12float_e5m2_tENS5_IJlSB_lEEESJ_SK_NS4_8TiledMMAINS4_8MMA_AtomIJNS4_4SM904GMMA31MMA_64x256x32_F32E5M2E5M2_SS_TNILNSO_7ScaleInE1ELSQ_1EEEEEENS4_6LayoutINS5_IJNSA_ILi2EEESB_SB_EEENS5_IJSB_NSA_ILi0EEESW_EEEEENS5_IJNS4_10UnderscoreESZ_SZ_EEEEENS4_13SM90_TMA_LOADENS4_14ComposedLayoutINS4_7SwizzleILi1ELi4ELi3EEENS4_18smem_ptr_flag_bitsILi8EEENST_INS5_IJNSA_ILi8EEESH_EEENS5_IJSH_SB_EEEEEEEvNS4_8identityES12_S1C_vS1D_EENS_8epilogue10collective6detail29Sm90TmaWarpSpecializedAdapterINS1G_15DefaultEpilogueISJ_SK_SK_NS1F_6thread17LinearCombinationISJ_Li1EffLNS1K_9ScaleType4KindE0ELNS_15FloatRoundStyleE2ESJ_EENS1_15EpilogueDefaultEEEEEvvEEEEvNT_6ParamsE:
        .type           _ZN7cutlass13device_kernelINS_4gemm6kernel13GemmUniversalIN4cute5tupleIJiiiiEEENS1_10collective13CollectiveMmaINS1_37MainloopSm90TmaGmmaWarpSpecializedFP8ILi18ENS5_IJNS4_1CILi1EEESB_SB_EEENS1_35KernelTmaWarpSpecializedCooperativeEEENS5_IJNSA_ILi128EEENSA_ILi256EEENSA_ILi32EEEEEENS_12float_e5m2_tENS5_IJlSB_lEEESJ_SK_NS4_8TiledMMAINS4_8MMA_AtomIJNS4_4SM904GMMA31MMA_64x256x32_F32E5M2E5M2_SS_TNILNSO_7ScaleInE1ELSQ_1EEEEEENS4_6LayoutINS5_IJNSA_ILi2EEESB_SB_EEENS5_IJSB_NSA_ILi0EEESW_EEEEENS5_IJNS4_10UnderscoreESZ_SZ_EEEEENS4_13SM90_TMA_LOADENS4_14ComposedLayoutINS4_7SwizzleILi1ELi4ELi3EEENS4_18smem_ptr_flag_bitsILi8EEENST_INS5_IJNSA_ILi8EEESH_EEENS5_IJSH_SB_EEEEEEEvNS4_8identityES12_S1C_vS1D_EENS_8epilogue10collective6detail29Sm90TmaWarpSpecializedAdapterINS1G_15DefaultEpilogueISJ_SK_SK_NS1F_6thread17LinearCombinationISJ_Li1EffLNS1K_9ScaleType4KindE0ELNS_15FloatRoundStyleE2ESJ_EENS1_15EpilogueDefaultEEEEEvvEEEEvNT_6ParamsE,@function
        .size           _ZN7cutlass13device_kernelINS_4gemm6kernel13GemmUniversalIN4cute5tupleIJiiiiEEENS1_10collective13CollectiveMmaINS1_37MainloopSm90TmaGmmaWarpSpecializedFP8ILi18ENS5_IJNS4_1CILi1EEESB_SB_EEENS1_35KernelTmaWarpSpecializedCooperativeEEENS5_IJNSA_ILi128EEENSA_ILi256EEENSA_ILi32EEEEEENS_12float_e5m2_tENS5_IJlSB_lEEESJ_SK_NS4_8TiledMMAINS4_8MMA_AtomIJNS4_4SM904GMMA31MMA_64x256x32_F32E5M2E5M2_SS_TNILNSO_7ScaleInE1ELSQ_1EEEEEENS4_6LayoutINS5_IJNSA_ILi2EEESB_SB_EEENS5_IJSB_NSA_ILi0EEESW_EEEEENS5_IJNS4_10UnderscoreESZ_SZ_EEEEENS4_13SM90_TMA_LOADENS4_14ComposedLayoutINS4_7SwizzleILi1ELi4ELi3EEENS4_18smem_ptr_flag_bitsILi8EEENST_INS5_IJNSA_ILi8EEESH_EEENS5_IJSH_SB_EEEEEEEvNS4_8identityES12_S1C_vS1D_EENS_8epilogue10collective6detail29Sm90TmaWarpSpecializedAdapterINS1G_15DefaultEpilogueISJ_SK_SK_NS1F_6thread17LinearCombinationISJ_Li1EffLNS1K_9ScaleType4KindE0ELNS_15FloatRoundStyleE2ESJ_EENS1_15EpilogueDefaultEEEEEvvEEEEvNT_6ParamsE,(.L_x_358 - _ZN7cutlass13device_kernelINS_4gemm6kernel13GemmUniversalIN4cute5tupleIJiiiiEEENS1_10collective13CollectiveMmaINS1_37MainloopSm90TmaGmmaWarpSpecializedFP8ILi18ENS5_IJNS4_1CILi1EEESB_SB_EEENS1_35KernelTmaWarpSpecializedCooperativeEEENS5_IJNSA_ILi128EEENSA_ILi256EEENSA_ILi32EEEEEENS_12float_e5m2_tENS5_IJlSB_lEEESJ_SK_NS4_8TiledMMAINS4_8MMA_AtomIJNS4_4SM904GMMA31MMA_64x256x32_F32E5M2E5M2_SS_TNILNSO_7ScaleInE1ELSQ_1EEEEEENS4_6LayoutINS5_IJNSA_ILi2EEESB_SB_EEENS5_IJSB_NSA_ILi0EEESW_EEEEENS5_IJNS4_10UnderscoreESZ_SZ_EEEEENS4_13SM90_TMA_LOADENS4_14ComposedLayoutINS4_7SwizzleILi1ELi4ELi3EEENS4_18smem_ptr_flag_bitsILi8EEENST_INS5_IJNSA_ILi8EEESH_EEENS5_IJSH_SB_EEEEEEEvNS4_8identityES12_S1C_vS1D_EENS_8epilogue10collective6detail29Sm90TmaWarpSpecializedAdapterINS1G_15DefaultEpilogueISJ_SK_SK_NS1F_6thread17LinearCombinationISJ_Li1EffLNS1K_9ScaleType4KindE0ELNS_15FloatRoundStyleE2ESJ_EENS1_15EpilogueDefaultEEEEEvvEEEEvNT_6ParamsE)
        .other          _ZN7cutlass13device_kernelINS_4gemm6kernel13GemmUniversalIN4cute5tupleIJiiiiEEENS1_10collective13CollectiveMmaINS1_37MainloopSm90TmaGmmaWarpSpecializedFP8ILi18ENS5_IJNS4_1CILi1EEESB_SB_EEENS1_35KernelTmaWarpSpecializedCooperativeEEENS5_IJNSA_ILi128EEENSA_ILi256EEENSA_ILi32EEEEEENS_12float_e5m2_tENS5_IJlSB_lEEESJ_SK_NS4_8TiledMMAINS4_8MMA_AtomIJNS4_4SM904GMMA31MMA_64x256x32_F32E5M2E5M2_SS_TNILNSO_7ScaleInE1ELSQ_1EEEEEENS4_6LayoutINS5_IJNSA_ILi2EEESB_SB_EEENS5_IJSB_NSA_ILi0EEESW_EEEEENS5_IJNS4_10UnderscoreESZ_SZ_EEEEENS4_13SM90_TMA_LOADENS4_14ComposedLayoutINS4_7SwizzleILi1ELi4ELi3EEENS4_18smem_ptr_flag_bitsILi8EEENST_INS5_IJNSA_ILi8EEESH_EEENS5_IJSH_SB_EEEEEEEvNS4_8identityES12_S1C_vS1D_EENS_8epilogue10collective6detail29Sm90TmaWarpSpecializedAdapterINS1G_15DefaultEpilogueISJ_SK_SK_NS1F_6thread17LinearCombinationISJ_Li1EffLNS1K_9ScaleType4KindE0ELNS_15FloatRoundStyleE2ESJ_EENS1_15EpilogueDefaultEEEEEvvEEEEvNT_6ParamsE,@"STO_CUDA_ENTRY STV_DEFAULT"
_ZN7cutlass13device_kernelINS_4gemm6kernel13GemmUniversalIN4cute5tupleIJiiiiEEENS1_10collective13CollectiveMmaINS1_37MainloopSm90TmaGmmaWarpSpecializedFP8ILi18ENS5_IJNS4_1CILi1EEESB_SB_EEENS1_35KernelTmaWarpSpecializedCooperativeEEENS5_IJNSA_ILi128EEENSA_ILi256EEENSA_ILi32EEEEEENS_12float_e5m2_tENS5_IJlSB_lEEESJ_SK_NS4_8TiledMMAINS4_8MMA_AtomIJNS4_4SM904GMMA31MMA_64x256x32_F32E5M2E5M2_SS_TNILNSO_7ScaleInE1ELSQ_1EEEEEENS4_6LayoutINS5_IJNSA_ILi2EEESB_SB_EEENS5_IJSB_NSA_ILi0EEESW_EEEEENS5_IJNS4_10UnderscoreESZ_SZ_EEEEENS4_13SM90_TMA_LOADENS4_14ComposedLayoutINS4_7SwizzleILi1ELi4ELi3EEENS4_18smem_ptr_flag_bitsILi8EEENST_INS5_IJNSA_ILi8EEESH_EEENS5_IJSH_SB_EEEEEEEvNS4_8identityES12_S1C_vS1D_EENS_8epilogue10collective6detail29Sm90TmaWarpSpecializedAdapterINS1G_15DefaultEpilogueISJ_SK_SK_NS1F_6thread17LinearCombinationISJ_Li1EffLNS1K_9ScaleType4KindE0ELNS_15FloatRoundStyleE2ESJ_EENS1_15EpilogueDefaultEEEEEvvEEEEvNT_6ParamsE:
[----:B------:R-:W0:Y:S02]  /*0000*/  LDC R1, c[0x0][0x28] ;  /* 0x00000a00ff017b82 */ /* 0x000e240000000800 */
[----:B0-----:R-:W-:Y:S01]  /*0010*/  VIADD R1, R1, 0xffffff00 ;  /* 0xffffff0001017836 */ /* 0x001fe20000000000 */
[----:B------:R-:W0:Y:S01]  /*0020*/  S2R R2, SR_TID.X ;  /* 0x0000000000027919 */ /* 0x000e220000002100 */
[----:B------:R-:W-:Y:S01]  /*0030*/  ELECT P0, URZ, PT ;  /* 0x00000000003f782f */ /* 0x000fe20003800000 */
[----:B------:R-:W-:Y:S01]  /*0040*/  BSSY B0, `(.L_x_0) ;  /* 0x0000015000007945 */ /* 0x000fe20003800000 */
[--C-:B0-----:R-:W-:Y:S02]  /*0050*/  SHF.R.U32.HI R0, RZ, 0x5, R2.reuse ;  /* 0x00000005ff007819 */ /* 0x101fe40000011602 */
[----:B------:R-:W-:-:S03]  /*0060*/  SHF.R.U32.HI R2, RZ, 0x7, R2 ;  /* 0x00000007ff027819 */ /* 0x000fc60000011602 */
[----:B------:R-:W0:Y:S04]  /*0070*/  SHFL.IDX PT, R3, R0, RZ, 0x1f ;  /* 0x00001fff00037589 */ /* 0x000e2800000e0000 */
[----:B------:R-:W1:Y:S01]  /*0080*/  SHFL.IDX PT, R2, R2, RZ, 0x1f ;  /* 0x00001fff02027589 */ /* 0x000e6200000e0000 */
[----:B0-----:R-:W-:Y:S02]  /*0090*/  R2UR UR4, R3 ;  /* 0x00000000030472ca */ /* 0x001fe400000e0000 */
[----:B-1----:R-:W-:-:S11]  /*00a0*/  R2UR UR6, R2 ;  /* 0x00000000020672ca */ /* 0x002fd600000e0000 */
[----:B------:R-:W-:Y:S02]  /*00b0*/  USHF.R.S32.HI UR5, URZ, 0x1f, UR4 ;  /* 0x0000001f3f057899 */ /* 0x000fe40008011404 */
[----:B------:R-:W-:Y:S02]  /*00c0*/  ISETP.NE.OR P0, PT, RZ, UR4, !P0 ;  /* 0x00000004ff007c0c */ /* 0x000fe4000c705670 */
[----:B------:R-:W-:-:S04]  /*00d0*/  ULEA.HI UR5, UR5, UR4, URZ, 0x2 ;  /* 0x0000000405057291 */ /* 0x000fc8000f8f103f */
[----:B------:R-:W-:-:S04]  /*00e0*/  ULOP3.LUT UR5, UR5, 0xfffffffc, URZ, 0xc0, !UPT ;  /* 0xfffffffc05057892 */ /* 0x000fc8000f8ec03f */
[----:B------:R-:W-:-:S03]  /*00f0*/  UIADD3 UR8, UR4, -UR5, URZ ;  /* 0x8000000504087290 */ /* 0x000fc6000fffe03f */
[----:B------:R-:W-:Y:S09]  /*0100*/  @P0 BRA `(.L_x_1) ;  /* 0x0000000000200947 */ /* 0x000ff20003800000 */
[----:B------:R-:W-:Y:S02]  /*0110*/  ULDC.64 UR4, c[0x0][0x198] ;  /* 0x0000660000047ab9 */ /* 0x000fe40000000a00 */
[----:B------:R-:W-:Y:S02]  /*0120*/  UIADD3 UR10, UP0, UR4, 0xf0, URZ ;  /* 0x000000f0040a7890 */ /* 0x000fe4000ff1e03f */
[----:B------:R-:W-:Y:S02]  /*0130*/  UIADD3 UR4, UP1, UR4, 0x1f0, URZ ;  /* 0x000001f004047890 */ /* 0x000fe4000ff3e03f */
[----:B------:R-:W-:Y:S02]  /*0140*/  UIADD3.X UR11, URZ, UR5, URZ, UP0, !UPT ;  /* 0x000000053f0b7290 */ /* 0x000fe400087fe43f */
[----:B------:R-:W-:-:S07]  /*0150*/  UIADD3.X UR5, URZ, UR5, URZ, UP1, !UPT ;  /* 0x000000053f057290 */ /* 0x000fce0008ffe43f */
[----:B------:R0:W-:Y:S02]  /*0160*/  UTMACCTL.PF [UR10] ;  /* 0x000000000a0079b9 */ /* 0x0001e40008040000 */
[----:B------:R0:W-:Y:S02]  /*0170*/  UTMACCTL.PF [UR4] ;  /* 0x00000000040079b9 */ /* 0x0001e40008040000 */
[----:B0-----:R-:W-:Y:S01]  /*0180*/  NOP ;  /* 0x0000000000007918 */ /* 0x001fe20000000000 */
.L_x_1:
[----:B------:R-:W-:Y:S05]  /*0190*/  BSYNC B0 ;  /* 0x0000000000007941 */ /* 0x000fea0003800000 */
.L_x_0:
[----:B------:R-:W0:Y:S01]  /*01a0*/  SHFL.IDX PT, R2, R0, RZ, 0x1f ;  /* 0x00001fff00027589 */ /* 0x000e2200000e0000 */
[----:B------:R-:W-:Y:S01]  /*01b0*/  UISETP.NE.AND UP0, UPT, UR8, 0x3, UPT ;  /* 0x000000030800788c */ /* 0x000fe2000bf05270 */
[----:B------:R-:W-:Y:S01]  /*01c0*/  ISETP.NE.AND P1, PT, RZ, UR6, PT ;  /* 0x00000006ff007c0c */ /* 0x000fe2000bf25270 */
[----:B------:R-:W-:Y:S02]  /*01d0*/  UIADD3 UR10, UR6, -0x1, URZ ;  /* 0xffffffff060a7890 */ /* 0x000fe4000fffe03f */
[----:B------:R-:W-:Y:S02]  /*01e0*/  UISETP.EQ.OR UP0, UPT, UR8, URZ, !UP0 ;  /* 0x0000003f0800728c */ /* 0x000fe4000c702670 */
[----:B------:R-:W-:Y:S02]  /*01f0*/  UISETP.GE.U32.AND UP1, UPT, UR10, 0x2, UPT ;  /* 0x000000020a00788c */ /* 0x000fe4000bf26070 */
[----:B------:R-:W-:-:S04]  /*0200*/  UISETP.EQ.AND UP0, UPT, UR6, URZ, UP0 ;  /* 0x0000003f0600728c */ /* 0x000fc80008702270 */
[----:B------:R-:W-:-:S04]  /*0210*/  USEL UR13, URZ, 0x1, !UP0 ;  /* 0x000000013f0d7887 */ /* 0x000fc8000c000000 */
[----:B------:R-:W-:Y:S01]  /*0220*/  USEL UR13, UR13, 0x2, UP1 ;  /* 0x000000020d0d7887 */ /* 0x000fe20008800000 */
[----:B0-----:R-:W-:-:S13]  /*0230*/  ISETP.NE.AND P0, PT, R2, RZ, PT ;  /* 0x000000ff0200720c */ /* 0x001fda0003f05270 */
[----:B------:R-:W-:Y:S05]  /*0240*/  @P0 BRA `(.L_x_2) ;  /* 0x0000000000d40947 */ /* 0x000fea0003800000 */
[----:B------:R-:W-:Y:S01]  /*0250*/  ELECT P0, URZ, PT ;  /* 0x00000000003f782f */ /* 0x000fe20003800000 */
[----:B------:R-:W-:-:S12]  /*0260*/  BSSY B0, `(.L_x_2) ;  /* 0x0000033000007945 */ /* 0x000fd80003800000 */
[----:B------:R-:W-:Y:S05]  /*0270*/  @!P0 BRA `(.L_x_3) ;  /* 0x0000000000c48947 */ /* 0x000fea0003800000 */
[----:B------:R-:W0:Y:S01]  /*0280*/  S2UR UR9, SR_CgaCtaId ;  /* 0x00000000000979c3 */ /* 0x000e220000008800 */
[----:B------:R-:W-:Y:S01]  /*0290*/  UMOV UR4, 0x400 ;  /* 0x0000040000047882 */ /* 0x000fe20000000000 */
[----:B------:R-:W-:Y:S01]  /*02a0*/  UMOV UR5, 0x1 ;  /* 0x0000000100057882 */ /* 0x000fe20000000000 */
[----:B------:R-:W-:Y:S02]  /*02b0*/  UMOV UR6, 0x100 ;  /* 0x0000010000067882 */ /* 0x000fe40000000000 */
[----:B------:R-:W-:-:S04]  /*02c0*/  UIADD3 UR6, -UR6, 0x100000, URZ ;  /* 0x0010000006067890 */ /* 0x000fc8000fffe13f */
[----:B------:R-:W-:Y:S02]  /*02d0*/  USHF.L.U32 UR7, UR6, 0xb, URZ ;  /* 0x0000000b06077899 */ /* 0x000fe4000800063f */
[----:B------:R-:W-:Y:S02]  /*02e0*/  USHF.L.U32 UR6, UR6, 0x1, URZ ;  /* 0x0000000106067899 */ /* 0x000fe4000800063f */
[----:B0-----:R-:W-:Y:S02]  /*02f0*/  ULEA UR9, UR9, UR4, 0x18 ;  /* 0x0000000409097291 */ /* 0x001fe4000f8ec03f */
[----:B------:R-:W-:-:S04]  /*0300*/  UIADD3 UR4, -UR5, 0x100000, URZ ;  /* 0x0010000005047890 */ /* 0x000fc8000fffe13f */
[----:B------:R-:W-:Y:S02]  /*0310*/  USHF.L.U32 UR5, UR4, 0xb, URZ ;  /* 0x0000000b04057899 */ /* 0x000fe4000800063f */
[----:B------:R-:W-:Y:S01]  /*0320*/  USHF.L.U32 UR4, UR4, 0x1, URZ ;  /* 0x0000000104047899 */ /* 0x000fe2000800063f */
[----:B------:R-:W0:Y:S11]  /*0330*/  FENCE.VIEW.ASYNC.S ;  /* 0x00000000000073c6 */ /* 0x000e360000000000 */
[----:B0-----:R0:W1:Y:S01]  /*0340*/  SYNCS.EXCH.64 URZ, [UR9], UR4 ;  /* 0x00000004093f75b2 */ /* 0x0010620008000100 */
[----:B------:R0:W2:Y:S01]  /*0350*/  SYNCS.EXCH.64 URZ, [UR9+0x90], UR6 ;  /* 0x00009006093f75b2 */ /* 0x0000a20008000100 */
[----:B------:R0:W3:Y:S01]  /*0360*/  SYNCS.EXCH.64 URZ, [UR9+0x8], UR4 ;  /* 0x00000804093f75b2 */ /* 0x0000e20008000100 */
[----:B------:R0:W4:Y:S01]  /*0370*/  SYNCS.EXCH.64 URZ, [UR9+0x98], UR6 ;  /* 0x00009806093f75b2 */ /* 0x0001220008000100 */
[----:B------:R0:W0:Y:S01]  /*0380*/  SYNCS.EXCH.64 URZ, [UR9+0x10], UR4 ;  /* 0x00001004093f75b2 */ /* 0x0000220008000100 */
        /* <DEDUP_REMOVED lines=31> */
[----:B-1234-:R-:W-:Y:S01]  /*0580*/  NOP ;  /* 0x0000000000007918 */ /* 0x01efe20000000000 */
.L_x_3:
[----:B0-----:R-:W-:Y:S05]  /*0590*/  BSYNC B0 ;  /* 0x0000000000007941 */ /* 0x001fea0003800000 */
.L_x_2:
[----:B------:R-:W0:Y:S01]  /*05a0*/  SHFL.IDX PT, R0, R0, RZ, 0x1f ;  /* 0x00001fff00007589 */ /* 0x000e2200000e0000 */
[----:B------:R-:W1:Y:S01]  /*05b0*/  LDC R2, c[0x0][0x65c] ;  /* 0x00019700ff027b82 */ /* 0x000e620000000800 */
[----:B------:R-:W-:Y:S01]  /*05c0*/  ELECT P0, URZ, PT ;  /* 0x00000000003f782f */ /* 0x000fe20003800000 */
[----:B------:R-:W-:Y:S01]  /*05d0*/  IMAD.MOV.U32 R3, RZ, RZ, RZ ;  /* 0x000000ffff037224 */ /* 0x000fe200078e00ff */
[----:B------:R-:W-:Y:S01]  /*05e0*/  UMOV UR4, 0x20 ;  /* 0x0000002000047882 */ /* 0x000fe20000000000 */
[----:B------:R-:W-:Y:S01]  /*05f0*/  NOP ;  /* 0x0000000000007918 */ /* 0x000fe20000000000 */
[----:B------:R-:W-:Y:S01]  /*0600*/  NOP ;  /* 0x0000000000007918 */ /* 0x000fe20000000000 */
[----:B0-----:R-:W-:Y:S02]  /*0610*/  ISETP.NE.OR P0, PT, R0, RZ, !P0 ;  /* 0x000000ff0000720c */ /* 0x001fe40004705670 */
[----:B-1----:R-:W-:Y:S01]  /*0620*/  ISETP.NE.AND P2, PT, R2, 0x1, PT ;  /* 0x000000010200780c */ /* 0x002fe20003f45270 */
[----:B------:R-:W0:Y:S01]  /*0630*/  S2R R0, SR_CTAID.Y ;  /* 0x0000000000007919 */ /* 0x000e220000002600 */
[----:B------:R-:W1:Y:S09]  /*0640*/  S2R R2, SR_CTAID.X ;  /* 0x0000000000027919 */ /* 0x000e720000002500 */
[----:B------:R-:W-:Y:S01]  /*0650*/  VOTEU.ALL UP0, P0 ;  /* 0x00000000003f7886 */ /* 0x000fe20000000000 */
[----:B------:R-:W-:Y:S01]  /*0660*/  VOTEU.ALL UP1, P0 ;  /* 0x00000000003f7886 */ /* 0x000fe20000020000 */
[----:B------:R-:W1:Y:S01]  /*0670*/  @P2 LDC R7, c[0x0][0x10] ;  /* 0x00000400ff072b82 */ /* 0x000e620000000800 */
[----:B------:R-:W-:-:S02]  /*0680*/  @P2 IMAD.MOV.U32 R5, RZ, RZ, RZ ;  /* 0x000000ffff052224 */ /* 0x000fc400078e00ff */
[----:B------:R-:W-:Y:S01]  /*0690*/  @P2 IMAD.MOV.U32 R11, RZ, RZ, RZ ;  /* 0x000000ffff0b2224 */ /* 0x000fe200078e00ff */
[----:B------:R-:W-:Y:S01]  /*06a0*/  @!UP0 UMOV UR6, 0x400 ;  /* 0x0000040000068882 */ /* 0x000fe20000000000 */
[----:B------:R-:W-:-:S04]  /*06b0*/  @!UP0 UIADD3 UR4, -UR4, 0x100000, URZ ;  /* 0x0010000004048890 */ /* 0x000fc8000fffe13f */
[----:B------:R-:W-:Y:S02]  /*06c0*/  @!UP0 USHF.L.U32 UR5, UR4, 0xb, URZ ;  /* 0x0000000b04058899 */ /* 0x000fe4000800063f */
[----:B------:R-:W-:Y:S01]  /*06d0*/  @!UP0 USHF.L.U32 UR4, UR4, 0x1, URZ ;  /* 0x0000000104048899 */ /* 0x000fe2000800063f */
[----:B------:R-:W2:Y:S08]  /*06e0*/  @!P2 LDC R9, c[0x0][0xc] ;  /* 0x00000300ff09ab82 */ /* 0x000eb00000000800 */
[----:B------:R-:W3:Y:S01]  /*06f0*/  @!UP0 S2UR UR7, SR_CgaCtaId ;  /* 0x00000000000789c3 */ /* 0x000ee20000008800 */
[----:B0-----:R-:W-:-:S04]  /*0700*/  @P2 IMAD.MOV.U32 R4, RZ, RZ, R0 ;  /* 0x000000ffff042224 */ /* 0x001fc800078e0000 */
[----:B-1----:R-:W-:-:S04]  /*0710*/  @P2 IMAD.WIDE.U32 R6, R2, R7, R4 ;  /* 0x0000000702062225 */ /* 0x002fc800078e0004 */
[----:B------:R-:W-:Y:S02]  /*0720*/  @P2 IMAD.MOV.U32 R16, RZ, RZ, R6 ;  /* 0x000000ffff102224 */ /* 0x000fe400078e0006 */
[----:B------:R-:W-:Y:S02]  /*0730*/  @P2 IMAD.IADD R17, R7, 0x1, R11 ;  /* 0x0000000107112824 */ /* 0x000fe400078e020b */
[----:B--2---:R-:W-:-:S04]  /*0740*/  @!P2 IMAD.WIDE.U32 R4, R9, R0, R2 ;  /* 0x000000000904a225 */ /* 0x004fc800078e0002 */
[----:B------:R-:W-:Y:S02]  /*0750*/  @!P2 IMAD.MOV.U32 R16, RZ, RZ, R4 ;  /* 0x000000ffff10a224 */ /* 0x000fe400078e0004 */
[----:B------:R-:W-:Y:S01]  /*0760*/  @!P2 IMAD.MOV.U32 R17, RZ, RZ, R5 ;  /* 0x000000ffff11a224 */ /* 0x000fe200078e0005 */
[----:B---3--:R-:W-:Y:S02]  /*0770*/  @!UP0 ULEA UR6, UR7, UR6, 0x18 ;  /* 0x0000000607068291 */ /* 0x008fe4000f8ec03f */
[----:B------:R0:W-:Y:S01]  /*0780*/  STL [R1+0x7c], R16 ;  /* 0x00007c1001007387 */ /* 0x0001e20000100800 */
[----:B------:R-:W-:-:S03]  /*0790*/  VOTEU.ALL UP0, P0 ;  /* 0x00000000003f7886 */ /* 0x000fc60000000000 */
[----:B------:R0:W-:Y:S04]  /*07a0*/  STL [R1+0x78], R17 ;  /* 0x0000781101007387 */ /* 0x0001e80000100800 */
[----:B------:R-:W1:Y:S02]  /*07b0*/  FENCE.VIEW.ASYNC.S ;  /* 0x00000000000073c6 */ /* 0x000e640000000000 */
[----:B-1----:R0:W1:Y:S01]  /*07c0*/  @!UP0 SYNCS.EXCH.64 URZ, [UR6+0x130], UR4 ;  /* 0x00013004063f85b2 */ /* 0x0020620008000100 */
[----:B------:R0:W1:Y:S01]  /*07d0*/  @!UP1 SYNCS.EXCH.64 URZ, [UR6+0x138], UR4 ;  /* 0x00013804063f95b2 */ /* 0x0000620008000100 */
[----:B------:R-:W-:Y:S01]  /*07e0*/  NOP ;  /* 0x0000000000007918 */ /* 0x000fe20000000000 */
[----:B-1----:R-:W-:Y:S06]  /*07f0*/  BAR.SYNC.DEFER_BLOCKING 0x0 ;  /* 0x0000000000007b1d */ /* 0x002fec0000010000 */
[----:B0-----:R-:W-:Y:S05]  /*0800*/  @!P1 BRA `(.L_x_4) ;  /* 0x000000e000709947 */ /* 0x001fea0003800000 */
[----:B------:R-:W-:-:S06]  /*0810*/  UISETP.GT.U32.AND UP0, UPT, UR10, 0x1, UPT ;  /* 0x000000010a00788c */ /* 0x000fcc000bf04070 */
[----:B------:R-:W-:-:S13]  /*0820*/  PLOP3.LUT P0, PT, PT, PT, UP0, 0x80, 0x0 ;  /* 0x000000000000781c */ /* 0x000fda0003f0f008 */
[----:B------:R-:W-:Y:S05]  /*0830*/  @P0 EXIT ;  /* 0x000000000000094d */ /* 0x000fea0003800000 */
[----:B------:R-:W-:Y:S01]  /*0840*/  IMAD.MOV.U32 R6, RZ, RZ, -0x1 ;  /* 0xffffffffff067424 */ /* 0x000fe200078e00ff */
[----:B------:R-:W-:Y:S01]  /*0850*/  ULDC.64 UR4, c[0x0][0x650] ;  /* 0x0001940000047ab9 */ /* 0x000fe20000000a00 */
[----:B------:R-:W-:Y:S01]  /*0860*/  IMAD.MOV.U32 R5, RZ, RZ, -0x1 ;  /* 0xffffffffff057424 */ /* 0x000fe200078e00ff */
[----:B------:R-:W-:Y:S01]  /*0870*/  ISETP.GE.U32.AND P0, PT, R16, UR4, PT ;  /* 0x0000000410007c0c */ /* 0x000fe2000bf06070 */
[----:B------:R-:W-:Y:S01]  /*0880*/  UMOV UR22, 0xffffffff ;  /* 0xffffffff00167882 */ /* 0x000fe20000000000 */
[----:B------:R0:W-:Y:S01]  /*0890*/  STL [R1+0x84], R6 ;  /* 0x0000840601007387 */ /* 0x0001e20000100800 */
[----:B------:R-:W-:Y:S02]  /*08a0*/  PRMT R4, RZ, 0x7610, R4 ;  /* 0x00007610ff047816 */ /* 0x000fe40000000004 */
[----:B------:R-:W-:Y:S01]  /*08b0*/  ISETP.GE.U32.AND.EX P0, PT, R17, UR5, PT, P0 ;  /* 0x0000000511007c0c */ /* 0x000fe2000bf06100 */
[----:B------:R0:W-:-:S12]  /*08c0*/  STL [R1+0x80], R5 ;  /* 0x0000800501007387 */ /* 0x0001d80000100800 */
[----:B0-----:R-:W-:Y:S05]  /*08d0*/  @P0 BRA `(.L_x_5) ;  /* 0x0000000400680947 */ /* 0x001fea0003800000 */
[----:B------:R-:W0:Y:S01]  /*08e0*/  LDC.64 R12, c[0x0][0x628] ;  /* 0x00018a00ff0c7b82 */ /* 0x000e220000000a00 */
[----:B------:R-:W-:Y:S02]  /*08f0*/  IMAD.MOV.U32 R4, RZ, RZ, R16 ;  /* 0x000000ffff047224 */ /* 0x000fe400078e0010 */
[----:B------:R-:W-:-:S05]  /*0900*/  IMAD.MOV.U32 R5, RZ, RZ, R17 ;  /* 0x000000ffff057224 */ /* 0x000fca00078e0011 */
[----:B------:R-:W1:Y:S08]  /*0910*/  LDC R10, c[0x0][0x630] ;  /* 0x00018c00ff0a7b82 */ /* 0x000e700000000800 */
[----:B------:R-:W2:Y:S01]  /*0920*/  LDC.64 R14, c[0x0][0x620] ;  /* 0x00018800ff0e7b82 */ /* 0x000ea20000000a00 */
[----:B0-----:R-:W-:-:S04]  /*0930*/  ISETP.NE.U32.AND P0, PT, R12, RZ, PT ;  /* 0x000000ff0c00720c */ /* 0x001fc80003f05070 */
[----:B------:R-:W-:-:S13]  /*0940*/  ISETP.NE.AND.EX P0, PT, R13, RZ, PT, P0 ;  /* 0x000000ff0d00720c */ /* 0x000fda0003f05300 */
[----:B-12---:R-:W-:Y:S05]  /*0950*/  @!P0 BRA `(.L_x_6) ;  /* 0x0000000000288947 */ /* 0x006fea0003800000 */
[----:B------:R-:W0:Y:S02]  /*0960*/  LDC R9, c[0x0][0x634] ;  /* 0x00018d00ff097b82 */ /* 0x000e240000000800 */
[----:B0-----:R-:W-:-:S05]  /*0970*/  IADD3 R9, P0, R16, R9, RZ ;  /* 0x0000000910097210 */ /* 0x001fca0007f1e0ff */
[----:B------:R-:W-:-:S04]  /*0980*/  IMAD.X R11, RZ, RZ, R17, P0 ;  /* 0x000000ffff0b7224 */ /* 0x000fc800000e0611 */
[----:B------:R-:W-:-:S04]  /*0990*/  IMAD.WIDE.U32 R4, R11, R12, RZ ;  /* 0x0000000c0b047225 */ /* 0x000fc800078e00ff */
[----:B------:R-:W-:-:S04]  /*09a0*/  IMAD.WIDE.U32 R6, P0, R9, R13, R4 ;  /* 0x0000000d09067225 */ /* 0x000fc80007800004 */
[----:B------:R-:W-:-:S04]  /*09b0*/  IMAD.WIDE.U32 R4, R9, R12, RZ ;  /* 0x0000000c09047225 */ /* 0x000fc800078e00ff */
[----:B------:R-:W-:Y:S01]  /*09c0*/  IMAD.X R9, RZ, RZ, RZ, P0 ;  /* 0x000000ffff097224 */ /* 0x000fe200000e06ff */
[----:B------:R-:W-:Y:S01]  /*09d0*/  IADD3 RZ, P0, R5, R6, RZ ;  /* 0x0000000605ff7210 */ /* 0x000fe20007f1e0ff */
[----:B------:R-:W-:-:S04]  /*09e0*/  IMAD.MOV.U32 R8, RZ, RZ, R7 ;  /* 0x000000ffff087224 */ /* 0x000fc800078e0007 */
[----:B------:R-:W-:-:S08]  /*09f0*/  IMAD.WIDE.U32.X R4, R11, R13, R8, P0 ;  /* 0x0000000d0b047225 */ /* 0x000fd000000e0408 */
.L_x_6:
[-CC-:B------:R-:W-:Y:S01]  /*0a00*/  SHF.R.U64 R24, R4, R10.reuse, R5.reuse ;  /* 0x0000000a04187219 */ /* 0x180fe20000001205 */
[----:B------:R-:W0:Y:S01]  /*0a10*/  LDC R8, c[0x0][0x618] ;  /* 0x00018600ff087b82 */ /* 0x000e220000000800 */
[----:B------:R-:W-:Y:S01]  /*0a20*/  SHF.R.U32.HI R4, RZ, R10, R5 ;  /* 0x0000000aff047219 */ /* 0x000fe20000011605 */
[----:B------:R-:W-:Y:S01]  /*0a30*/  ULDC UR4, c[0x0][0x150] ;  /* 0x0000540000047ab9 */ /* 0x000fe20000000800 */
[----:B------:R-:W-:Y:S01]  /*0a40*/  IADD3 R9, P0, RZ, -R24, RZ ;  /* 0x80000018ff097210 */ /* 0x000fe20007f1e0ff */
[----:B------:R-:W-:Y:S01]  /*0a50*/  IMAD.MOV.U32 R5, RZ, RZ, R17 ;  /* 0x000000ffff057224 */ /* 0x000fe200078e0011 */
[----:B------:R-:W-:-:S03]  /*0a60*/  I2FP.F32.U32 R3, R2 ;  /* 0x0000000200037245 */ /* 0x000fc60000201000 */
[----:B------:R-:W1:Y:S01]  /*0a70*/  LDC.64 R18, c[0x0][0x640] ;  /* 0x00019000ff127b82 */ /* 0x000e620000000a00 */
[----:B------:R-:W-:Y:S02]  /*0a80*/  IMAD.X R11, RZ, RZ, ~R4, P0 ;  /* 0x000000ffff0b7224 */ /* 0x000fe400000e0e04 */
[----:B------:R-:W-:Y:S01]  /*0a90*/  FMUL R3, R3, UR4 ;  /* 0x0000000403037c20 */ /* 0x000fe20008400000 */
[----:B------:R-:W-:Y:S01]  /*0aa0*/  IMAD.MOV.U32 R4, RZ, RZ, R16 ;  /* 0x000000ffff047224 */ /* 0x000fe200078e0010 */
[----:B------:R-:W-:Y:S01]  /*0ab0*/  ULDC UR4, c[0x0][0x154] ;  /* 0x0000550000047ab9 */ /* 0x000fe20000000800 */
[-C--:B------:R-:W-:Y:S02]  /*0ac0*/  IMAD R6, R11, R14.reuse, RZ ;  /* 0x0000000e0b067224 */ /* 0x080fe400078e02ff */
[C---:B------:R-:W-:Y:S01]  /*0ad0*/  IMAD.WIDE.U32 R4, R9.reuse, R14, R4 ;  /* 0x0000000e09047225 */ /* 0x040fe200078e0004 */
[----:B------:R-:W2:Y:S01]  /*0ae0*/  LDC R10, c[0x0][0x608] ;  /* 0x00018200ff0a7b82 */ /* 0x000ea20000000800 */
[----:B------:R-:W3:Y:S02]  /*0af0*/  F2I.U32.TRUNC.NTZ R3, R3 ;  /* 0x0000000300037305 */ /* 0x000ee4000020f000 */
[----:B------:R-:W-:-:S04]  /*0b00*/  IMAD R9, R9, R15, R6 ;  /* 0x0000000f09097224 */ /* 0x000fc800078e0206 */
[----:B------:R-:W-:Y:S01]  /*0b10*/  IMAD.IADD R5, R5, 0x1, R9 ;  /* 0x0000000105057824 */ /* 0x000fe200078e0209 */
[----:B------:R-:W4:Y:S01]  /*0b20*/  LDC R7, c[0x0][0x144] ;  /* 0x00005100ff077b82 */ /* 0x000f220000000800 */
[----:B------:R-:W-:-:S03]  /*0b30*/  IMAD.MOV.U32 R9, RZ, RZ, 0x1 ;  /* 0x00000001ff097424 */ /* 0x000fc600078e00ff */
[----:B0-----:R-:W-:Y:S02]  /*0b40*/  SHF.R.U64 R12, R4, R8, R5 ;  /* 0x00000008040c7219 */ /* 0x001fe40000001205 */
[----:B------:R-:W-:Y:S02]  /*0b50*/  I2FP.F32.U32 R4, R0 ;  /* 0x0000000000047245 */ /* 0x000fe40000201000 */
[----:B------:R-:W0:Y:S01]  /*0b60*/  LDC R14, c[0x0][0x658] ;  /* 0x00019600ff0e7b82 */ /* 0x000e220000000800 */
[----:B-1----:R-:W-:Y:S01]  /*0b70*/  ISETP.NE.U32.AND P0, PT, R18, RZ, PT ;  /* 0x000000ff1200720c */ /* 0x002fe20003f05070 */
[----:B---3--:R-:W-:Y:S02]  /*0b80*/  IMAD.MOV R6, RZ, RZ, -R3 ;  /* 0x000000ffff067224 */ /* 0x008fe400078e0a03 */
[----:B------:R-:W-:Y:S01]  /*0b90*/  FMUL R4, R4, UR4 ;  /* 0x0000000404047c20 */ /* 0x000fe20008400000 */
[----:B------:R-:W-:Y:S01]  /*0ba0*/  SHF.R.U32.HI R3, RZ, R8, R5 ;  /* 0x00000008ff037219 */ /* 0x000fe20000011605 */
[----:B------:R-:W-:Y:S01]  /*0bb0*/  IMAD.MOV.U32 R5, RZ, RZ, -0x1 ;  /* 0xffffffffff057424 */ /* 0x000fe200078e00ff */
[----:B------:R-:W-:Y:S01]  /*0bc0*/  ISETP.NE.AND.EX P0, PT, R19, RZ, PT, P0 ;  /* 0x000000ff1300720c */ /* 0x000fe20003f05300 */
[----:B------:R1:W3:Y:S01]  /*0bd0*/  F2I.U32.TRUNC.NTZ R11, R4 ;  /* 0x00000004000b7305 */ /* 0x0002e2000020f000 */
[----:B------:R-:W1:Y:S01]  /*0be0*/  LDC R13, c[0x0][0x148] ;  /* 0x00005200ff0d7b82 */ /* 0x000e620000000800 */
[----:B--2---:R-:W-:-:S02]  /*0bf0*/  SHF.R.U64 R23, R12, R10, R3 ;  /* 0x0000000a0c177219 */ /* 0x004fc40000001203 */
[----:B------:R-:W-:-:S05]  /*0c00*/  SHF.R.U32.HI R3, RZ, R10, R3 ;  /* 0x0000000aff037219 */ /* 0x000fca0000011603 */
[----:B------:R-:W2:Y:S01]  /*0c10*/  LDC R17, c[0x0][0x600] ;  /* 0x00018000ff117b82 */ /* 0x000ea20000000800 */
[----:B----4-:R-:W-:-:S07]  /*0c20*/  IMAD R8, R7, R6, R2 ;  /* 0x0000000607087224 */ /* 0x010fce00078e0202 */
[----:B------:R-:W4:Y:S01]  /*0c30*/  LDC R16, c[0x0][0x648] ;  /* 0x00019200ff107b82 */ /* 0x000f220000000800 */
[-C--:B0-----:R-:W-:Y:S02]  /*0c40*/  SHF.L.U32 R2, R5, R14.reuse, RZ ;  /* 0x0000000e05027219 */ /* 0x081fe400000006ff */
[--C-:B------:R-:W-:Y:S02]  /*0c50*/  SHF.R.U64 R22, R23, R14, R3.reuse ;  /* 0x0000000e17167219 */ /* 0x100fe40000001203 */
[----:B------:R-:W-:Y:S02]  /*0c60*/  LOP3.LUT R10, RZ, R2, RZ, 0x33, !PT ;  /* 0x00000002ff0a7212 */ /* 0x000fe400078e33ff */
[-C--:B------:R-:W-:Y:S01]  /*0c70*/  SHF.R.U32.HI R3, RZ, R14.reuse, R3 ;  /* 0x0000000eff037219 */ /* 0x080fe20000011603 */
[----:B------:R-:W0:Y:S01]  /*0c80*/  LDC R21, c[0x0][0x638] ;  /* 0x00018e00ff157b82 */ /* 0x000e220000000800 */
[----:B------:R-:W-:Y:S01]  /*0c90*/  SHF.L.U32 R9, R9, R14, RZ ;  /* 0x0000000e09097219 */ /* 0x000fe200000006ff */
[----:B------:R-:W-:-:S06]  /*0ca0*/  IMAD.MOV.U32 R2, RZ, RZ, R22 ;  /* 0x000000ffff027224 */ /* 0x000fcc00078e0016 */
[----:B------:R-:W0:Y:S01]  /*0cb0*/  LDC R20, c[0x0][0x610] ;  /* 0x00018400ff147b82 */ /* 0x000e220000000800 */
[----:B-1-3--:R-:W-:Y:S05]  /*0cc0*/  @!P0 BRA `(.L_x_7) ;  /* 0x0000000000288947 */ /* 0x00afea0003800000 */
[----:B------:R-:W1:Y:S02]  /*0cd0*/  LDC R7, c[0x0][0x64c] ;  /* 0x00019300ff077b82 */ /* 0x000e640000000800 */
[----:B-1----:R-:W-:-:S05]  /*0ce0*/  IADD3 R7, P0, R22, R7, RZ ;  /* 0x0000000716077210 */ /* 0x002fca0007f1e0ff */
        /* <DEDUP_REMOVED lines=8> */
.L_x_7:
[----:B----4-:R-:W-:Y:S01]  /*0d70*/  SHF.R.U64 R2, R2, R16, R3 ;  /* 0x0000001002027219 */ /* 0x010fe20000001203 */
[----:B--2---:R-:W-:Y:S01]  /*0d80*/  VIADD R3, R17, 0xffffffff ;  /* 0xffffffff11037836 */ /* 0x004fe20000000000 */
[----:B------:R-:W-:Y:S01]  /*0d90*/  LOP3.LUT R10, R23, R10, RZ, 0xc0, !PT ;  /* 0x0000000a170a7212 */ /* 0x000fe200078ec0ff */
[----:B------:R-:W-:Y:S01]  /*0da0*/  IMAD.MOV R11, RZ, RZ, -R11 ;  /* 0x000000ffff0b7224 */ /* 0x000fe200078e0a0b */
[----:B------:R-:W-:Y:S01]  /*0db0*/  R2UR UR22, R24 ;  /* 0x00000000181672ca */ /* 0x000fe200000e0000 */
[----:B------:R-:W-:Y:S01]  /*0dc0*/  IMAD.MOV R4, RZ, RZ, -R2 ;  /* 0x000000ffff047224 */ /* 0x000fe200078e0a02 */
[----:B------:R-:W-:Y:S01]  /*0dd0*/  LOP3.LUT R3, R12, R3, RZ, 0xc0, !PT ;  /* 0x000000030c037212 */ /* 0x000fe200078ec0ff */
[----:B------:R-:W-:Y:S02]  /*0de0*/  @P2 IMAD R8, R13, R11, R0 ;  /* 0x0000000b0d082224 */ /* 0x000fe400078e0200 */
[----:B------:R-:W-:Y:S02]  /*0df0*/  IMAD R9, R9, R2, R10 ;  /* 0x0000000209097224 */ /* 0x000fe400078e020a */
[----:B0-----:R-:W-:-:S02]  /*0e00*/  IMAD R0, R4, R21, R22 ;  /* 0x0000001504007224 */ /* 0x001fc400078e0216 */
[----:B------:R-:W-:Y:S02]  /*0e10*/  IMAD R8, R9, R20, R8 ;  /* 0x0000001409087224 */ /* 0x000fe400078e0208 */
[----:B------:R-:W-:Y:S02]  /*0e20*/  IMAD R3, R0, R17, R3 ;  /* 0x0000001100037224 */ /* 0x000fe400078e0203 */
[----:B------:R-:W-:-:S03]  /*0e30*/  IMAD.MOV.U32 R4, RZ, RZ, 0x1 ;  /* 0x00000001ff047424 */ /* 0x000fc600078e00ff */
[----:B------:R-:W-:Y:S02]  /*0e40*/  SEL R2, R3, R8, !P2 ;  /* 0x0000000803027207 */ /* 0x000fe40005000000 */
[----:B------:R-:W-:-:S03]  /*0e50*/  SEL R0, R8, R3, !P2 ;  /* 0x0000000308007207 */ /* 0x000fc60005000000 */
[----:B------:R0:W-:Y:S04]  /*0e60*/  STL [R1+0x80], R2 ;  /* 0x0000800201007387 */ /* 0x0001e80000100800 */
[----:B------:R0:W-:Y:S02]  /*0e70*/  STL [R1+0x84], R0 ;  /* 0x0000840001007387 */ /* 0x0001e40000100800 */
.L_x_5:
[----:B------:R-:W-:-:S08]  /*0e80*/  NOP ;  /* 0x0000000000007918 */ /* 0x000fd00000000000 */
[----:B------:R-:W1:Y:S02]  /*0e90*/  USETMAXREG.TRY_ALLOC.CTAPOOL UP0, 0xe8 ;  /* 0x000000e8000079c8 */ /* 0x000e640008000600 */
[----:B-1----:R-:W-:-:S13]  /*0ea0*/  PLOP3.LUT P0, PT, PT, PT, UP0, 0x80, 0x0 ;  /* 0x000000000000781c */ /* 0x002fda0003f0f008 */
[----:B------:R-:W-:Y:S05]  /*0eb0*/  @!P0 BRA `(.L_x_5) ;  /* 0xfffffffc00f08947 */ /* 0x000fea000383ffff */
[----:B------:R-:W-:Y:S01]  /*0ec0*/  ULDC.64 UR4, c[0x0][0x598] ;  /* 0x0001660000047ab9 */ /* 0x000fe20000000a00 */
[----:B------:R-:W-:Y:S01]  /*0ed0*/  ULDC.64 UR18, c[0x0][0x208] ;  /* 0x0000820000127ab9 */ /* 0x000fe20000000a00 */
[----:B------:R-:W-:-:S04]  /*0ee0*/  ISETP.NE.U32.AND P0, PT, RZ, UR4, PT ;  /* 0x00000004ff007c0c */ /* 0x000fc8000bf05070 */
[----:B------:R-:W-:-:S13]  /*0ef0*/  ISETP.NE.AND.EX P0, PT, RZ, UR5, PT, P0 ;  /* 0x00000005ff007c0c */ /* 0x000fda000bf05300 */
[----:B------:R-:W-:Y:S05]  /*0f00*/  @!P0 BRA `(.L_x_8) ;  /* 0x0000000000208947 */ /* 0x000fea0003800000 */
[----:B0-----:R-:W0:Y:S02]  /*0f10*/  LDC.64 R2, c[0x0][0x598] ;  /* 0x00016600ff027b82 */ /* 0x001e240000000a00 */
[----:B0-----:R-:W2:Y:S02]  /*0f20*/  LDG.E.64 R2, desc[UR18][R2.64] ;  /* 0x0000001202027981 */ /* 0x001ea4000c1e1b00 */
[----:B--2---:R-:W-:-:S04]  /*0f30*/  ISETP.NE.U32.AND P0, PT, R2, RZ, PT ;  /* 0x000000ff0200720c */ /* 0x004fc80003f05070 */
[----:B------:R-:W-:-:S13]  /*0f40*/  ISETP.NE.AND.EX P0, PT, R3, RZ, PT, P0 ;  /* 0x000000ff0300720c */ /* 0x000fda0003f05300 */
[----:B------:R-:W-:Y:S05]  /*0f50*/  @!P0 BRA `(.L_x_8) ;  /* 0x00000000000c8947 */ /* 0x000fea0003800000 */
[----:B------:R-:W2:Y:S02]  /*0f60*/  LD.E R2, desc[UR18][R2.64] ;  /* 0x0000001202027980 */ /* 0x000ea4000c101900 */
[----:B--2---:R-:W-:Y:S01]  /*0f70*/  R2UR UR20, R2 ;  /* 0x00000000021472ca */ /* 0x004fe200000e0000 */
[----:B------:R-:W-:-:S14]  /*0f80*/  BRA `(.L_x_9) ;  /* 0x0000000000247947 */ /* 0x000fdc0003800000 */
.L_x_8:
[----:B------:R-:W-:Y:S02]  /*0f90*/  ULDC.64 UR4, c[0x0][0x588] ;  /* 0x0001620000047ab9 */ /* 0x000fe40000000a00 */
[----:B------:R-:W-:-:S04]  /*0fa0*/  ISETP.NE.U32.AND P0, PT, RZ, UR4, PT ;  /* 0x00000004ff007c0c */ /* 0x000fc8000bf05070 */
[----:B------:R-:W-:-:S13]  /*0fb0*/  ISETP.NE.AND.EX P0, PT, RZ, UR5, PT, P0 ;  /* 0x00000005ff007c0c */ /* 0x000fda000bf05300 */
[----:B------:R-:W-:Y:S05]  /*0fc0*/  @!P0 BRA `(.L_x_10) ;  /* 0x0000000000108947 */ /* 0x000fea0003800000 */
[----:B0-----:R-:W0:Y:S02]  /*0fd0*/  LDC.64 R2, c[0x0][0x588] ;  /* 0x00016200ff027b82 */ /* 0x001e240000000a00 */
[----:B0-----:R-:W2:Y:S02]  /*0fe0*/  LDG.E R2, desc[UR18][R2.64] ;  /* 0x0000001202027981 */ /* 0x001ea4000c1e1900 */
[----:B--2---:R-:W-:Y:S01]  /*0ff0*/  R2UR UR20, R2 ;  /* 0x00000000021472ca */ /* 0x004fe200000e0000 */
[----:B------:R-:W-:-:S14]  /*1000*/  BRA `(.L_x_9) ;  /* 0x0000000000047947 */ /* 0x000fdc0003800000 */
.L_x_10:
[----:B------:R-:W-:-:S05]  /*1010*/  ULDC UR20, c[0x0][0x580] ;  /* 0x0001600000147ab9 */ /* 0x000fca0000000800 */
.L_x_9:
[----:B------:R-:W-:Y:S02]  /*1020*/  ULDC.64 UR4, c[0x0][0x5a0] ;  /* 0x0001680000047ab9 */ /* 0x000fe40000000a00 */
        /* <DEDUP_REMOVED lines=11> */
.L_x_11:
        /* <DEDUP_REMOVED lines=8> */
.L_x_13:
[----:B------:R-:W-:-:S05]  /*1160*/  ULDC UR21, c[0x0][0x584] ;  /* 0x0001610000157ab9 */ /* 0x000fca0000000800 */
.L_x_12:
[----:B------:R-:W-:-:S13]  /*1170*/  LOP3.LUT P0, RZ, R4, 0xff, RZ, 0xc0, !PT ;  /* 0x000000ff04ff7812 */ /* 0x000fda000780c0ff */
[----:B------:R-:W-:Y:S05]  /*1180*/  @!P0 EXIT ;  /* 0x000000000000894d */ /* 0x000fea0003800000 */
[----:B------:R-:W-:Y:S01]  /*1190*/  ULDC UR4, c[0x0][0x28c] ;  /* 0x0000a30000047ab9 */ /* 0x000fe20000000800 */
[----:B------:R-:W-:Y:S02]  /*11a0*/  ULOP3.LUT UR23, UR13, 0x1, URZ, 0xfc, !UPT ;  /* 0x000000010d177892 */ /* 0x000fe4000f8efc3f */
[----:B------:R-:W-:-:S04]  /*11b0*/  UIADD3 UR4, UR4, 0x1f, URZ ;  /* 0x0000001f04047890 */ /* 0x000fc8000fffe03f */
[----:B------:R-:W-:-:S04]  /*11c0*/  USHF.R.S32.HI UR5, URZ, 0x1f, UR4 ;  /* 0x0000001f3f057899 */ /* 0x000fc80008011404 */
[----:B------:R-:W-:-:S03]  /*11d0*/  ULEA.HI UR5, UR5, UR4, URZ, 0x5 ;  /* 0x0000000405057291 */ /* 0x000fc6000f8f283f */
[----:B------:R-:W-:Y:S01]  /*11e0*/  UMOV UR4, URZ ;  /* 0x0000003f00047c82 */ /* 0x000fe20008000000 */
[----:B------:R-:W-:-:S03]  /*11f0*/  USHF.R.S32.HI UR12, URZ, 0x5, UR5 ;  /* 0x000000053f0c7899 */ /* 0x000fc60008011405 */
[----:B------:R-:W-:-:S09]  /*1200*/  UMOV UR5, URZ ;  /* 0x0000003f00057c82 */ /* 0x000fd20008000000 */
.L_x_294:
[----:B0-----:R-:W0:Y:S01]  /*1210*/  S2R R0, SR_TID.X ;  /* 0x0000000000007919 */ /* 0x001e220000002100 */
[----:B-1----:R-:W1:Y:S01]  /*1220*/  S2UR UR11, SR_CgaCtaId ;  /* 0x00000000000b79c3 */ /* 0x002e620000008800 */
[----:B------:R-:W-:Y:S01]  /*1230*/  UMOV UR14, 0x400 ;  /* 0x00000400000e7882 */ /* 0x000fe20000000000 */
[----:B------:R-:W-:Y:S01]  /*1240*/  UMOV UR6, URZ ;  /* 0x0000003f00067c82 */ /* 0x000fe20008000000 */
[----:B------:R-:W-:Y:S01]  /*1250*/  STL [R1+0x74], RZ ;  /* 0x000074ff01007387 */ /* 0x000fe20000100800 */
[----:B------:R-:W-:Y:S01]  /*1260*/  UMOV UR7, URZ ;  /* 0x0000003f00077c82 */ /* 0x000fe20008000000 */
[----:B------:R-:W-:Y:S01]  /*1270*/  UMOV UR8, URZ ;  /* 0x0000003f00087c82 */ /* 0x000fe20008000000 */
[----:B------:R-:W-:Y:S01]  /*1280*/  UMOV UR16, UR5 ;  /* 0x0000000500107c82 */ /* 0x000fe20008000000 */
[----:B------:R-:W-:Y:S01]  /*1290*/  STL [R1+0x70], RZ ;  /* 0x000070ff01007387 */ /* 0x000fe20000100800 */
[----:B--2---:R-:W2:Y:S01]  /*12a0*/  LDC R2, c[0x0][0x28c] ;  /* 0x0000a300ff027b82 */ /* 0x004ea20000000800 */
[----:B------:R-:W-:-:S02]  /*12b0*/  CS2R R4, SRZ ;  /* 0x0000000000047805 */ /* 0x000fc4000001ff00 */
[----:B------:R-:W-:Y:S01]  /*12c0*/  CS2R R6, SRZ ;  /* 0x0000000000067805 */ /* 0x000fe2000001ff00 */
[----:B------:R-:W-:Y:S01]  /*12d0*/  STL [R1+0x6c], RZ ;  /* 0x00006cff01007387 */ /* 0x000fe20000100800 */
[----:B------:R-:W-:Y:S02]  /*12e0*/  CS2R R8, SRZ ;  /* 0x0000000000087805 */ /* 0x000fe4000001ff00 */
[----:B------:R-:W-:Y:S02]  /*12f0*/  CS2R R10, SRZ ;  /* 0x00000000000a7805 */ /* 0x000fe4000001ff00 */
[----:B------:R-:W-:Y:S01]  /*1300*/  CS2R R12, SRZ ;  /* 0x00000000000c7805 */ /* 0x000fe2000001ff00 */
[----:B------:R-:W-:Y:S01]  /*1310*/  STL [R1+0x68], RZ ;  /* 0x000068ff01007387 */ /* 0x000fe20000100800 */
[----:B------:R-:W-:Y:S02]  /*1320*/  CS2R R14, SRZ ;  /* 0x00000000000e7805 */ /* 0x000fe4000001ff00 */
[----:B------:R-:W-:-:S02]  /*1330*/  CS2R R16, SRZ ;  /* 0x0000000000107805 */ /* 0x000fc4000001ff00 */
[----:B------:R-:W-:Y:S01]  /*1340*/  CS2R R18, SRZ ;  /* 0x0000000000127805 */ /* 0x000fe2000001ff00 */
[----:B------:R-:W-:Y:S01]  /*1350*/  STL [R1+0x64], RZ ;  /* 0x000064ff01007387 */ /* 0x000fe20000100800 */
[----:B------:R-:W-:Y:S02]  /*1360*/  CS2R R20, SRZ ;  /* 0x0000000000147805 */ /* 0x000fe4000001ff00 */
[----:B------:R-:W-:Y:S02]  /*1370*/  CS2R R22, SRZ ;  /* 0x0000000000167805 */ /* 0x000fe4000001ff00 */
[----:B------:R-:W-:Y:S01]  /*1380*/  CS2R R152, SRZ ;  /* 0x0000000000987805 */ /* 0x000fe2000001ff00 */
[----:B------:R-:W-:Y:S01]  /*1390*/  STL [R1+0x60], RZ ;  /* 0x000060ff01007387 */ /* 0x000fe20000100800 */
[----:B-1----:R-:W-:Y:S01]  /*13a0*/  ULEA UR14, UR11, UR14, 0x18 ;  /* 0x0000000e0b0e7291 */ /* 0x002fe2000f8ec03f */
[----:B------:R-:W-:Y:S02]  /*13b0*/  CS2R R154, SRZ ;  /* 0x00000000009a7805 */ /* 0x000fe4000001ff00 */
[----:B------:R-:W-:Y:S01]  /*13c0*/  CS2R R156, SRZ ;  /* 0x00000000009c7805 */ /* 0x000fe2000001ff00 */
[----:B------:R-:W-:Y:S01]  /*13d0*/  STL [R1+0x5c], RZ ;  /* 0x00005cff01007387 */ /* 0x000fe20000100800 */
[----:B------:R-:W-:-:S02]  /*13e0*/  CS2R R158, SRZ ;  /* 0x00000000009e7805 */ /* 0x000fc4000001ff00 */
[----:B------:R-:W-:Y:S02]  /*13f0*/  CS2R R160, SRZ ;  /* 0x0000000000a07805 */ /* 0x000fe4000001ff00 */
[----:B------:R-:W-:Y:S02]  /*1400*/  CS2R R162, SRZ ;  /* 0x0000000000a27805 */ /* 0x000fe4000001ff00 */
[----:B0-----:R-:W-:Y:S01]  /*1410*/  LOP3.LUT R0, R0, 0x80, RZ, 0xc0, !PT ;  /* 0x0000008000007812 */ /* 0x001fe200078ec0ff */
[----:B------:R-:W-:Y:S01]  /*1420*/  STL [R1+0x58], RZ ;  /* 0x000058ff01007387 */ /* 0x000fe20000100800 */
[----:B--2---:R-:W-:Y:S02]  /*1430*/  ISETP.GE.AND P0, PT, R2, 0x1, PT ;  /* 0x000000010200780c */ /* 0x004fe40003f06270 */
[----:B------:R-:W-:Y:S02]  /*1440*/  CS2R R2, SRZ ;  /* 0x0000000000027805 */ /* 0x000fe4000001ff00 */
[----:B------:R-:W-:Y:S01]  /*1450*/  SHF.R.U32.HI R0, RZ, 0x7, R0 ;  /* 0x00000007ff007819 */ /* 0x000fe20000011600 */
[----:B------:R-:W-:Y:S01]  /*1460*/  STL [R1+0x54], RZ ;  /* 0x000054ff01007387 */ /* 0x000fe20000100800 */
[----:B------:R-:W-:-:S02]  /*1470*/  CS2R R164, SRZ ;  /* 0x0000000000a47805 */ /* 0x000fc4000001ff00 */
[----:B------:R-:W-:Y:S02]  /*1480*/  CS2R R166, SRZ ;  /* 0x0000000000a67805 */ /* 0x000fe4000001ff00 */
[----:B------:R-:W-:Y:S01]  /*1490*/  CS2R R168, SRZ ;  /* 0x0000000000a87805 */ /* 0x000fe2000001ff00 */
[----:B------:R-:W-:Y:S01]  /*14a0*/  STL [R1+0x50], RZ ;  /* 0x000050ff01007387 */ /* 0x000fe20000100800 */
[----:B------:R-:W-:Y:S02]  /*14b0*/  CS2R R170, SRZ ;  /* 0x0000000000aa7805 */ /* 0x000fe4000001ff00 */
[----:B------:R-:W-:Y:S02]  /*14c0*/  CS2R R172, SRZ ;  /* 0x0000000000ac7805 */ /* 0x000fe4000001ff00 */
[----:B------:R-:W-:Y:S01]  /*14d0*/  CS2R R174, SRZ ;  /* 0x0000000000ae7805 */ /* 0x000fe2000001ff00 */
[----:B------:R-:W0:Y:S01]  /*14e0*/  SHFL.IDX PT, R0, R0, RZ, 0x1f ;  /* 0x00001fff00007589 */ /* 0x000e2200000e0000 */
[----:B------:R-:W-:-:S02]  /*14f0*/  CS2R R176, SRZ ;  /* 0x0000000000b07805 */ /* 0x000fc4000001ff00 */
[----:B------:R-:W-:Y:S02]  /*1500*/  CS2R R178, SRZ ;  /* 0x0000000000b27805 */ /* 0x000fe4000001ff00 */
[----:B------:R-:W-:Y:S01]  /*1510*/  CS2R R180, SRZ ;  /* 0x0000000000b47805 */ /* 0x000fe2000001ff00 */
[----:B------:R1:W-:Y:S01]  /*1520*/  STL [R1+0x4c], RZ ;  /* 0x00004cff01007387 */ /* 0x0003e20000100800 */
[----:B------:R-:W-:Y:S02]  /*1530*/  CS2R R182, SRZ ;  /* 0x0000000000b67805 */ /* 0x000fe4000001ff00 */
[----:B------:R-:W-:Y:S02]  /*1540*/  CS2R R184, SRZ ;  /* 0x0000000000b87805 */ /* 0x000fe4000001ff00 */
[----:B------:R-:W-:Y:S01]  /*1550*/  CS2R R186, SRZ ;  /* 0x0000000000ba7805 */ /* 0x000fe2000001ff00 */
[----:B------:R1:W-:Y:S01]  /*1560*/  STL [R1+0x48], RZ ;  /* 0x000048ff01007387 */ /* 0x0003e20000100800 */
        /* <DEDUP_REMOVED lines=14> */
[----:B------:R-:W-:Y:S02]  /*1650*/  CS2R R210, SRZ ;  /* 0x0000000000d27805 */ /* 0x000fe4000001ff00 */
[----:B0-----:R-:W-:Y:S01]  /*1660*/  R2UR UR9, R0 ;  /* 0x00000000000972ca */ /* 0x001fe200000e0000 */
[----:B------:R1:W-:Y:S01]  /*1670*/  STL [R1+0x38], RZ ;  /* 0x000038ff01007387 */ /* 0x0003e20000100800 */
[----:B------:R-:W-:Y:S01]  /*1680*/  IMAD.MOV.U32 R0, RZ, RZ, RZ ;  /* 0x000000ffff007224 */ /* 0x000fe200078e00ff */
[----:B------:R-:W-:-:S02]  /*1690*/  CS2R R212, SRZ ;  /* 0x0000000000d47805 */ /* 0x000fc4000001ff00 */
[----:B------:R-:W-:Y:S01]  /*16a0*/  CS2R R214, SRZ ;  /* 0x0000000000d67805 */ /* 0x000fe2000001ff00 */
[----:B------:R1:W-:Y:S01]  /*16b0*/  STL [R1+0x34], RZ ;  /* 0x000034ff01007387 */ /* 0x0003e20000100800 */
[----:B------:R-:W-:Y:S02]  /*16c0*/  CS2R R216, SRZ ;  /* 0x0000000000d87805 */ /* 0x000fe4000001ff00 */
[----:B------:R-:W-:Y:S02]  /*16d0*/  CS2R R218, SRZ ;  /* 0x0000000000da7805 */ /* 0x000fe4000001ff00 */
[----:B------:R-:W-:Y:S01]  /*16e0*/  CS2R R220, SRZ ;  /* 0x0000000000dc7805 */ /* 0x000fe2000001ff00 */
[----:B------:R1:W-:Y:S01]  /*16f0*/  STL [R1+0x30], RZ ;  /* 0x000030ff01007387 */ /* 0x0003e20000100800 */
[----:B------:R-:W-:Y:S02]  /*1700*/  CS2R R222, SRZ ;  /* 0x0000000000de7805 */ /* 0x000fe4000001ff00 */
[----:B------:R-:W-:Y:S01]  /*1710*/  CS2R R224, SRZ ;  /* 0x0000000000e07805 */ /* 0x000fe2000001ff00 */
[----:B------:R-:W-:Y:S01]  /*1720*/  IMAD.MOV.U32 R226, RZ, RZ, RZ ;  /* 0x000000ffffe27224 */ /* 0x000fe200078e00ff */
[----:B------:R1:W-:Y:S01]  /*1730*/  STL [R1+0x2c], RZ ;  /* 0x00002cff01007387 */ /* 0x0003e20000100800 */
[----:B------:R-:W-:Y:S01]  /*1740*/  ULEA.HI UR10, UR9, UR9, URZ, 0x1 ;  /* 0x00000009090a7291 */ /* 0x000fe2000f8f083f */
[----:B------:R-:W-:Y:S01]  /*1750*/  IMAD.U32 R227, RZ, RZ, UR4 ;  /* 0x00000004ffe37e24 */ /* 0x000fe2000f8e00ff */
[----:B------:R-:W-:Y:S01]  /*1760*/  CS2R R24, SRZ ;  /* 0x0000000000187805 */ /* 0x000fe2000001ff00 */
[----:B------:R1:W-:Y:S01]  /*1770*/  STL [R1+0x28], RZ ;  /* 0x000028ff01007387 */ /* 0x0003e20000100800 */
[----:B------:R-:W-:Y:S01]  /*1780*/  ULOP3.LUT UR10, UR10, 0x1ffffe, URZ, 0xc0, !UPT ;  /* 0x001ffffe0a0a7892 */ /* 0x000fe2000f8ec03f */
[----:B------:R-:W-:-:S02]  /*1790*/  CS2R R26, SRZ ;  /* 0x00000000001a7805 */ /* 0x000fc4000001ff00 */
[----:B------:R-:W-:Y:S01]  /*17a0*/  CS2R R28, SRZ ;  /* 0x00000000001c7805 */ /* 0x000fe2000001ff00 */
[----:B------:R1:W-:Y:S01]  /*17b0*/  STL [R1+0x24], RZ ;  /* 0x000024ff01007387 */ /* 0x0003e20000100800 */
[----:B------:R-:W-:Y:S01]  /*17c0*/  UIADD3 UR10, UR9, -UR10, URZ ;  /* 0x8000000a090a7290 */ /* 0x000fe2000fffe03f */
[----:B---34-:R-:W-:Y:S02]  /*17d0*/  CS2R R30, SRZ ;  /* 0x00000000001e7805 */ /* 0x018fe4000001ff00 */
[----:B------:R-:W-:Y:S01]  /*17e0*/  CS2R R32, SRZ ;  /* 0x0000000000207805 */ /* 0x000fe2000001ff00 */
[----:B------:R1:W-:Y:S01]  /*17f0*/  STL [R1+0x20], RZ ;  /* 0x000020ff01007387 */ /* 0x0003e20000100800 */
[----:B------:R-:W-:Y:S01]  /*1800*/  ULEA UR10, UR10, UR14, 0xb ;  /* 0x0000000e0a0a7291 */ /* 0x000fe2000f8e583f */
[----:B------:R-:W-:Y:S02]  /*1810*/  CS2R R34, SRZ ;  /* 0x0000000000227805 */ /* 0x000fe4000001ff00 */
[----:B------:R-:W-:Y:S01]  /*1820*/  CS2R R36, SRZ ;  /* 0x0000000000247805 */ /* 0x000fe2000001ff00 */
[----:B------:R1:W-:Y:S01]  /*1830*/  STL [R1+0x1c], RZ ;  /* 0x00001cff01007387 */ /* 0x0003e20000100800 */
[----:B------:R-:W-:Y:S01]  /*1840*/  UIADD3 UR10, UR10, 0x200, URZ ;  /* 0x000002000a0a7890 */ /* 0x000fe2000fffe03f */
[----:B------:R-:W-:-:S02]  /*1850*/  CS2R R38, SRZ ;  /* 0x0000000000267805 */ /* 0x000fc4000001ff00 */
[----:B------:R-:W-:Y:S01]  /*1860*/  CS2R R40, SRZ ;  /* 0x0000000000287805 */ /* 0x000fe2000001ff00 */
[----:B------:R1:W-:Y:S01]  /*1870*/  STL [R1+0x18], RZ ;  /* 0x000018ff01007387 */ /* 0x0003e20000100800 */
[----:B------:R-:W-:Y:S01]  /*1880*/  USHF.R.U32.HI UR10, URZ, 0x4, UR10 ;  /* 0x000000043f0a7899 */ /* 0x000fe2000801160a */
[----:B------:R-:W-:Y:S02]  /*1890*/  CS2R R42, SRZ ;  /* 0x00000000002a7805 */ /* 0x000fe4000001ff00 */
[----:B------:R-:W-:Y:S01]  /*18a0*/  CS2R R44, SRZ ;  /* 0x00000000002c7805 */ /* 0x000fe2000001ff00 */
[----:B------:R1:W-:Y:S01]  /*18b0*/  STL [R1+0x14], RZ ;  /* 0x000014ff01007387 */ /* 0x0003e20000100800 */
[----:B------:R-:W-:Y:S01]  /*18c0*/  ULOP3.LUT UR15, UR10, 0x3fff, URZ, 0xc0, !UPT ;  /* 0x00003fff0a0f7892 */ /* 0x000fe2000f8ec03f */
        /* <DEDUP_REMOVED lines=18> */
[----:B------:R1:W-:Y:S01]  /*19f0*/  STL [R1], RZ ;  /* 0x000000ff01007387 */ /* 0x0003e20000100800 */
[----:B------:R-:W-:-:S02]  /*1a00*/  CS2R R74, SRZ ;  /* 0x00000000004a7805 */ /* 0x000fc4000001ff00 */
[----:B------:R-:W-:Y:S02]  /*1a10*/  CS2R R76, SRZ ;  /* 0x00000000004c7805 */ /* 0x000fe4000001ff00 */
[----:B------:R-:W-:Y:S02]  /*1a20*/  CS2R R78, SRZ ;  /* 0x00000000004e7805 */ /* 0x000fe4000001ff00 */
[----:B------:R-:W-:Y:S02]  /*1a30*/  CS2R R80, SRZ ;  /* 0x0000000000507805 */ /* 0x000fe4000001ff00 */
[----:B------:R-:W-:Y:S02]  /*1a40*/  CS2R R82, SRZ ;  /* 0x0000000000527805 */ /* 0x000fe4000001ff00 */
[----:B------:R-:W-:Y:S02]  /*1a50*/  CS2R R84, SRZ ;  /* 0x0000000000547805 */ /* 0x000fe4000001ff00 */
        /* <DEDUP_REMOVED lines=32> */
[----:B------:R-:W-:Y:S01]  /*1c60*/  CS2R R150, SRZ ;  /* 0x0000000000967805 */ /* 0x000fe2000001ff00 */
[----:B-1----:R-:W-:Y:S06]  /*1c70*/  @!P0 BRA `(.L_x_14) ;  /* 0x0000001000548947 */ /* 0x002fec0003800000 */
[----:B------:R-:W-:-:S06]  /*1c80*/  UISETP.NE.AND UP0, UPT, UR23, 0x3, UPT ;  /* 0x000000031700788c */ /* 0x000fcc000bf05270 */
[----:B------:R-:W-:-:S13]  /*1c90*/  PLOP3.LUT P1, PT, PT, PT, UP0, 0x80, 0x0 ;  /* 0x000000000000781c */ /* 0x000fda0003f2f008 */
[----:B------:R-:W-:Y:S05]  /*1ca0*/  @!P1 BRA `(.L_x_15) ;  /* 0x0000000000049947 */ /* 0x000fea0003800000 */
[----:B------:R-:W-:Y:S01]  /*1cb0*/  BPT.TRAP 0x1 ;  /* 0x000000040000795c */ /* 0x000fe20000300000 */
.L_x_15:
[----:B------:R-:W-:Y:S01]  /*1cc0*/  ULEA UR6, UR5, UR14, 0x3 ;  /* 0x0000000e05067291 */ /* 0x000fe2000f8e183f */
[----:B------:R-:W-:-:S05]  /*1cd0*/  IMAD.U32 R0, RZ, RZ, UR4 ;  /* 0x00000004ff007e24 */ /* 0x000fca000f8e00ff */
[----:B------:R-:W-:-:S04]  /*1ce0*/  SHF.L.U32 R0, R0, 0x1f, RZ ;  /* 0x0000001f00007819 */ /* 0x000fc800000006ff */
[----:B------:R0:W1:Y:S01]  /*1cf0*/  SYNCS.PHASECHK.TRANS64.TRYWAIT P0, [UR6], R0 ;  /* 0x00000000ff0075a7 */ /* 0x0000620008000146 */
[----:B------:R-:W-:Y:S05]  /*1d00*/  @!P1 BRA `(.L_x_16) ;  /* 0x0000000000049947 */ /* 0x000fea0003800000 */
[----:B------:R-:W-:Y:S01]  /*1d10*/  BPT.TRAP 0x1 ;  /* 0x000000040000795c */ /* 0x000fe20000300000 */
.L_x_16:
[----:B-1----:R-:W-:Y:S05]  /*1d20*/  @P0 BRA `(.L_x_17) ;  /* 0x0000000000080947 */ /* 0x002fea0003800000 */
[----:B------:R-:W1:Y:S02]  /*1d30*/  SYNCS.PHASECHK.TRANS64.TRYWAIT P0, [UR6], R0 ;  /* 0x00000000ff0075a7 */ /* 0x000e640008000146 */
[----:B-1----:R-:W-:Y:S05]  /*1d40*/  @!P0 BRA `(.L_x_18) ;  /* 0x000000e800d08947 */ /* 0x002fea0003800000 */
.L_x_17:
[----:B------:R2:W-:Y:S01]  /*1d50*/  STL [R1+0x74], RZ ;  /* 0x000074ff01007387 */ /* 0x0005e20000100800 */
[----:B------:R-:W-:Y:S01]  /*1d60*/  UIADD3 UR6, UR14, 0x12200, URZ ;  /* 0x000122000e067890 */ /* 0x000fe2000fffe03f */
[----:B------:R-:W-:Y:S01]  /*1d70*/  WARPGROUP.ARRIVE ;  /* 0x00000000000079c5 */ /* 0x000fe20000000000 */
[----:B------:R-:W-:Y:S01]  /*1d80*/  ULDC UR7, c[0x0][0x50c] ;  /* 0x0001430000077ab9 */ /* 0x000fe20000000800 */
[----:B------:R2:W-:Y:S01]  /*1d90*/  STL [R1+0x70], RZ ;  /* 0x000070ff01007387 */ /* 0x0005e20000100800 */
[----:B------:R-:W-:Y:S01]  /*1da0*/  UISETP.NE.AND UP0, UPT, UR7, 0x1, UPT ;  /* 0x000000010700788c */ /* 0x000fe2000bf05270 */
[----:B01----:R-:W-:Y:S01]  /*1db0*/  IMAD.MOV.U32 R0, RZ, RZ, RZ ;  /* 0x000000ffff007224 */ /* 0x003fe200078e00ff */
[----:B------:R-:W-:Y:S01]  /*1dc0*/  USHF.R.U32.HI UR6, URZ, 0x4, UR6 ;  /* 0x000000043f067899 */ /* 0x000fe20008011606 */
[----:B------:R2:W-:Y:S01]  /*1dd0*/  STL [R1+0x6c], RZ ;  /* 0x00006cff01007387 */ /* 0x0005e20000100800 */
[----:B------:R-:W-:Y:S01]  /*1de0*/  USEL UR7, URZ, 0x1, UP0 ;  /* 0x000000013f077887 */ /* 0x000fe20008000000 */
[----:B------:R-:W-:Y:S01]  /*1df0*/  CS2R R2, SRZ ;  /* 0x0000000000027805 */ /* 0x000fe2000001ff00 */
[----:B------:R-:W-:Y:S01]  /*1e00*/  ULOP3.LUT UR6, UR6, 0x3fff, URZ, 0xc0, !UPT ;  /* 0x00003fff06067892 */ /* 0x000fe2000f8ec03f */
[----:B------:R2:W-:Y:S01]  /*1e10*/  STL [R1+0x68], RZ ;  /* 0x000068ff01007387 */ /* 0x0005e20000100800 */
[----:B------:R-:W-:Y:S01]  /*1e20*/  ULOP3.LUT UR8, UR15, 0x10000, URZ, 0xfc, !UPT ;  /* 0x000100000f087892 */ /* 0x000fe2000f8efc3f */
[----:B------:R-:W-:Y:S01]  /*1e30*/  CS2R R4, SRZ ;  /* 0x0000000000047805 */ /* 0x000fe2000001ff00 */
[----:B------:R-:W-:Y:S01]  /*1e40*/  ULOP3.LUT UR6, UR6, 0x10000, URZ, 0xfc, !UPT ;  /* 0x0001000006067892 */ /* 0x000fe2000f8efc3f */
[----:B------:R2:W-:Y:S01]  /*1e50*/  STL [R1+0x64], RZ ;  /* 0x000064ff01007387 */ /* 0x0005e20000100800 */
[----:B------:R-:W-:Y:S01]  /*1e60*/  ISETP.NE.AND P0, PT, RZ, UR7, PT ;  /* 0x00000007ff007c0c */ /* 0x000fe2000bf05270 */
[----:B------:R-:W-:Y:S01]  /*1e70*/  ULEA UR8, UR5, UR8, 0x8 ;  /* 0x0000000805087291 */ /* 0x000fe2000f8e403f */
[----:B------:R-:W-:Y:S01]  /*1e80*/  CS2R R6, SRZ ;  /* 0x0000000000067805 */ /* 0x000fe2000001ff00 */
[----:B------:R2:W-:Y:S01]  /*1e90*/  STL [R1+0x60], RZ ;  /* 0x000060ff01007387 */ /* 0x0005e20000100800 */
[----:B------:R-:W-:Y:S01]  /*1ea0*/  ULEA UR10, UR5, UR6, 0x9 ;  /* 0x00000006050a7291 */ /* 0x000fe2000f8e483f */
[----:B------:R-:W-:Y:S01]  /*1eb0*/  CS2R R8, SRZ ;  /* 0x0000000000087805 */ /* 0x000fe2000001ff00 */
[----:B------:R-:W-:Y:S01]  /*1ec0*/  UMOV UR9, 0xc0000010 ;  /* 0xc000001000097882 */ /* 0x000fe20000000000 */
[----:B------:R2:W-:Y:S01]  /*1ed0*/  STL [R1+0x5c], RZ ;  /* 0x00005cff01007387 */ /* 0x0005e20000100800 */
[----:B------:R-:W-:Y:S01]  /*1ee0*/  UMOV UR11, 0xc0000010 ;  /* 0xc0000010000b7882 */ /* 0x000fe20000000000 */
[----:B------:R-:W-:Y:S01]  /*1ef0*/  UMOV UR6, 0x1 ;  /* 0x0000000100067882 */ /* 0x000fe20000000000 */
[----:B------:R-:W-:Y:S01]  /*1f00*/  CS2R R10, SRZ ;  /* 0x00000000000a7805 */ /* 0x000fe2000001ff00 */
[----:B------:R2:W-:Y:S01]  /*1f10*/  STL [R1+0x58], RZ ;  /* 0x000058ff01007387 */ /* 0x0005e20000100800 */
[----:B------:R-:W-:Y:S01]  /*1f20*/  CS2R R12, SRZ ;  /* 0x00000000000c7805 */ /* 0x000fe2000001ff00 */
[----:B------:R-:W-:Y:S01]  /*1f30*/  QGMMA.64x256x32.F32.E5M2.E5M2 R24, gdesc[UR8], RZ, !UPT, gsb0 ;  /* 0x03e00000081879f3 */ /* 0x000fe2000c0038ff */
        /* <DEDUP_REMOVED lines=55> */
[----:B------:R-:W-:Y:S01]  /*22b0*/  CS2R R224, SRZ ;  /* 0x0000000000e07805 */ /* 0x000fe2000001ff00 */
[----:B------:R-:W-:Y:S01]  /*22c0*/  IMAD.MOV.U32 R226, RZ, RZ, RZ ;  /* 0x000000ffffe27224 */ /* 0x000fe200078e00ff */
[----:B------:R2:W-:Y:S04]  /*22d0*/  STL [R1+0x1c], RZ ;  /* 0x00001cff01007387 */ /* 0x0005e80000100800 */
[----:B------:R2:W-:Y:S04]  /*22e0*/  STL [R1+0x18], RZ ;  /* 0x000018ff01007387 */ /* 0x0005e80000100800 */
[----:B------:R2:W-:Y:S04]  /*22f0*/  STL [R1+0x14], RZ ;  /* 0x000014ff01007387 */ /* 0x0005e80000100800 */
[----:B------:R2:W-:Y:S04]  /*2300*/  STL [R1+0x10], RZ ;  /* 0x000010ff01007387 */ /* 0x0005e80000100800 */
[----:B------:R2:W-:Y:S04]  /*2310*/  STL [R1+0xc], RZ ;  /* 0x00000cff01007387 */ /* 0x0005e80000100800 */
[----:B------:R2:W-:Y:S04]  /*2320*/  STL [R1+0x8], RZ ;  /* 0x000008ff01007387 */ /* 0x0005e80000100800 */
[----:B------:R2:W-:Y:S04]  /*2330*/  STL [R1+0x4], RZ ;  /* 0x000004ff01007387 */ /* 0x0005e80000100800 */
[----:B------:R2:W-:Y:S01]  /*2340*/  STL [R1], RZ ;  /* 0x000000ff01007387 */ /* 0x0005e20000100800 */
[----:B------:R-:W-:Y:S05]  /*2350*/  @!P0 BRA `(.L_x_19) ;  /* 0x0000000800808947 */ /* 0x000fea0003800000 */
[----:B------:R-:W-:Y:S02]  /*2360*/  WARPGROUP.DEPBAR.LE gsb0, 0x0 ;  /* 0x00008000000079c5 */ /* 0x000fe40000010000 */
[----:B------:R-:W-:-:S01]  /*2370*/  FADD R227, RZ, R122 ;  /* 0x0000007affe37221 */ /* 0x000fc20000000000 */
[----:B------:R-:W-:Y:S01]  /*2380*/  FADD R226, RZ, R24 ;  /* 0x00000018ffe27221 */ /* 0x000fe20000000000 */
[----:B------:R-:W-:-:S01]  /*2390*/  FADD R225, RZ, R25 ;  /* 0x00000019ffe17221 */ /* 0x000fc20000000000 */
[----:B------:R-:W-:Y:S01]  /*23a0*/  FADD R224, RZ, R26 ;  /* 0x0000001affe07221 */ /* 0x000fe20000000000 */
[----:B------:R-:W-:-:S01]  /*23b0*/  FADD R223, RZ, R27 ;  /* 0x0000001bffdf7221 */ /* 0x000fc20000000000 */
[----:B------:R0:W-:Y:S01]  /*23c0*/  STL [R1], R227 ;  /* 0x000000e301007387 */ /* 0x0001e20000100800 */
[----:B------:R-:W-:-:S01]  /*23d0*/  FADD R222, RZ, R28 ;  /* 0x0000001cffde7221 */ /* 0x000fc20000000000 */
[----:B------:R-:W-:Y:S01]  /*23e0*/  FADD R221, RZ, R29 ;  /* 0x0000001dffdd7221 */ /* 0x000fe20000000000 */
[----:B------:R-:W-:-:S01]  /*23f0*/  FADD R220, RZ, R30 ;  /* 0x0000001effdc7221 */ /* 0x000fc20000000000 */
[----:B------:R-:W-:Y:S01]  /*2400*/  FADD R219, RZ, R31 ;  /* 0x0000001fffdb7221 */ /* 0x000fe20000000000 */
[----:B------:R-:W-:-:S01]  /*2410*/  FADD R218, RZ, R32 ;  /* 0x00000020ffda7221 */ /* 0x000fc20000000000 */
[----:B------:R-:W-:Y:S01]  /*2420*/  FADD R217, RZ, R33 ;  /* 0x00000021ffd97221 */ /* 0x000fe20000000000 */
[----:B------:R-:W-:-:S01]  /*2430*/  FADD R216, RZ, R34 ;  /* 0x00000022ffd87221 */ /* 0x000fc20000000000 */
[----:B------:R-:W-:Y:S01]  /*2440*/  FADD R215, RZ, R35 ;  /* 0x00000023ffd77221 */ /* 0x000fe20000000000 */
[----:B------:R-:W-:-:S01]  /*2450*/  FADD R214, RZ, R36 ;  /* 0x00000024ffd67221 */ /* 0x000fc20000000000 */
[----:B0-----:R-:W-:Y:S01]  /*2460*/  FADD R227, RZ, R123 ;  /* 0x0000007bffe37221 */ /* 0x001fe20000000000 */
[----:B------:R-:W-:-:S01]  /*2470*/  FADD R213, RZ, R37 ;  /* 0x00000025ffd57221 */ /* 0x000fc20000000000 */
[----:B------:R-:W-:Y:S01]  /*2480*/  FADD R212, RZ, R38 ;  /* 0x00000026ffd47221 */ /* 0x000fe20000000000 */
[----:B------:R-:W-:-:S01]  /*2490*/  FADD R211, RZ, R39 ;  /* 0x00000027ffd37221 */ /* 0x000fc20000000000 */
[----:B------:R-:W-:Y:S01]  /*24a0*/  FADD R210, RZ, R40 ;  /* 0x00000028ffd27221 */ /* 0x000fe20000000000 */
[----:B------:R0:W-:Y:S01]  /*24b0*/  STL [R1+0x4], R227 ;  /* 0x000004e301007387 */ /* 0x0001e20000100800 */
        /* <DEDUP_REMOVED lines=93> */
[----:B------:R-:W-:Y:S01]  /*2a90*/  UMOV UR6, URZ ;  /* 0x0000003f00067c82 */ /* 0x000fe20008000000 */
[----:B0-----:R-:W-:-:S05]  /*2aa0*/  FADD R227, RZ, R130 ;  /* 0x00000082ffe37221 */ /* 0x001fca0000000000 */
[----:B------:R0:W-:Y:S02]  /*2ab0*/  STL [R1+0x20], R227 ;  /* 0x000020e301007387 */ /* 0x0001e40000100800 */
        /* <DEDUP_REMOVED lines=42> */
.L_x_19:
[----:B------:R-:W-:-:S04]  /*2d60*/  UIADD3 UR16, UR5, 0x1, URZ ;  /* 0x0000000105107890 */ /* 0x000fc8000fffe03f */
[----:B------:R-:W-:-:S04]  /*2d70*/  UISETP.NE.AND UP0, UPT, UR16, 0x12, UPT ;  /* 0x000000121000788c */ /* 0x000fc8000bf05270 */
[----:B------:R-:W-:Y:S02]  /*2d80*/  USEL UR8, URZ, 0x1, UP0 ;  /* 0x000000013f087887 */ /* 0x000fe40008000000 */
[----:B------:R-:W-:Y:S02]  /*2d90*/  USEL UR16, UR16, URZ, UP0 ;  /* 0x0000003f10107287 */ /* 0x000fe40008000000 */
[----:B------:R-:W-:-:S06]  /*2da0*/  ULOP3.LUT UR8, UR4, UR8, URZ, 0x3c, !UPT ;  /* 0x0000000804087292 */ /* 0x000fcc000f8e3c3f */
[----:B0-----:R-:W-:Y:S01]  /*2db0*/  IMAD.U32 R227, RZ, RZ, UR8 ;  /* 0x00000008ffe37e24 */ /* 0x001fe2000f8e00ff */
[----:B------:R-:W-:-:S06]  /*2dc0*/  UMOV UR8, 0x1 ;  /* 0x0000000100087882 */ /* 0x000fcc0000000000 */
.L_x_14:
[----:B------:R-:W-:-:S04]  /*2dd0*/  UISETP.LT.AND UP0, UPT, UR12, 0x1, UPT ;  /* 0x000000010c00788c */ /* 0x000fc8000bf01270 */
[----:B------:R-:W-:-:S04]  /*2de0*/  USEL UR9, UR12, 0x1, UP0 ;  /* 0x000000010c097887 */ /* 0x000fc80008000000 */
[----:B------:R-:W-:-:S04]  /*2df0*/  UIADD3 UR9, UR12, -UR9, URZ ;  /* 0x800000090c097290 */ /* 0x000fc8000fffe03f */
[----:B------:R-:W-:-:S06]  /*2e00*/  UISETP.GE.AND UP0, UPT, UR9, 0x1, UPT ;  /* 0x000000010900788c */ /* 0x000fcc000bf06270 */
[----:B------:R-:W-:-:S13]  /*2e10*/  PLOP3.LUT P0, PT, PT, PT, UP0, 0x80, 0x0 ;  /* 0x000000000000781c */ /* 0x000fda0003f0f008 */
[----:B------:R-:W-:Y:S05]  /*2e20*/  @!P0 BRA `(.L_x_20) ;  /* 0x0000001000708947 */ /* 0x000fea0003800000 */
[----:B------:R-:W-:Y:S01]  /*2e30*/  IMAD.U32 R228, RZ, RZ, UR9 ;  /* 0x00000009ffe47e24 */ /* 0x000fe2000f8e00ff */
[----:B------:R-:W-:Y:S01]  /*2e40*/  UMOV UR17, UR5 ;  /* 0x0000000500117c82 */ /* 0x000fe20008000000 */
[----:B------:R-:W-:-:S05]  /*2e50*/  ULDC UR24, c[0x0][0x50c] ;  /* 0x0001430000187ab9 */ /* 0x000fca0000000800 */
.L_x_28:
[----:B------:R-:W-:-:S06]  /*2e60*/  UISETP.NE.AND UP0, UPT, UR23, 0x3, UPT ;  /* 0x000000031700788c */ /* 0x000fcc000bf05270 */
[----:B------:R-:W-:-:S13]  /*2e70*/  PLOP3.LUT P1, PT, PT, PT, UP0, 0x80, 0x0 ;  /* 0x000000000000781c */ /* 0x000fda0003f2f008 */
[----:B01----:R-:W-:Y:S05]  /*2e80*/  @!P1 BRA `(.L_x_21) ;  /* 0x0000000000049947 */ /* 0x003fea0003800000 */
[----:B------:R-:W-:Y:S01]  /*2e90*/  BPT.TRAP 0x1 ;  /* 0x000000040000795c */ /* 0x000fe20000300000 */
.L_x_21:
[----:B------:R-:W0:Y:S01]  /*2ea0*/  S2UR UR9, SR_CgaCtaId ;  /* 0x00000000000979c3 */ /* 0x000e220000008800 */
[----:B------:R-:W-:Y:S01]  /*2eb0*/  UMOV UR14, 0x400 ;  /* 0x00000400000e7882 */ /* 0x000fe20000000000 */
[----:B------:R-:W-:Y:S01]  /*2ec0*/  SHF.L.U32 R229, R227, 0x1f, RZ ;  /* 0x0000001fe3e57819 */ /* 0x000fe200000006ff */
[----:B0-----:R-:W-:-:S04]  /*2ed0*/  ULEA UR14, UR9, UR14, 0x18 ;  /* 0x0000000e090e7291 */ /* 0x001fc8000f8ec03f */
[----:B------:R-:W-:-:S09]  /*2ee0*/  ULEA UR9, UR16, UR14, 0x3 ;  /* 0x0000000e10097291 */ /* 0x000fd2000f8e183f */
[----:B------:R0:W1:Y:S01]  /*2ef0*/  SYNCS.PHASECHK.TRANS64.TRYWAIT P0, [UR9], R229 ;  /* 0x000000e5ff0075a7 */ /* 0x0000620008000149 */
[----:B------:R-:W-:Y:S05]  /*2f00*/  @!P1 BRA `(.L_x_22) ;  /* 0x0000000000049947 */ /* 0x000fea0003800000 */
[----:B------:R-:W-:Y:S01]  /*2f10*/  BPT.TRAP 0x1 ;  /* 0x000000040000795c */ /* 0x000fe20000300000 */
.L_x_22:
[----:B-1----:R-:W-:Y:S05]  /*2f20*/  @P0 BRA `(.L_x_23) ;  /* 0x0000000000080947 */ /* 0x002fea0003800000 */
[----:B------:R-:W1:Y:S02]  /*2f30*/  SYNCS.PHASECHK.TRANS64.TRYWAIT P0, [UR9], R229 ;  /* 0x000000e5ff0075a7 */ /* 0x000e640008000149 */
[----:B-1----:R-:W-:Y:S05]  /*2f40*/  @!P0 BRA `(.L_x_24) ;  /* 0x000000d800688947 */ /* 0x002fea0003800000 */
.L_x_23:
[----:B------:R-:W-:Y:S01]  /*2f50*/  UIADD3 UR9, UR14, 0x12200, URZ ;  /* 0x000122000e097890 */ /* 0x000fe2000fffe03f */
[----:B------:R-:W-:Y:S01]  /*2f60*/  WARPGROUP.ARRIVE ;  /* 0x00000000000079c5 */ /* 0x000fe20000000000 */
[----:B------:R-:W-:Y:S02]  /*2f70*/  UISETP.NE.AND UP0, UPT, UR7, URZ, UPT ;  /* 0x0000003f0700728c */ /* 0x000fe4000bf05270 */
[----:B------:R-:W-:Y:S02]  /*2f80*/  USHF.R.U32.HI UR9, URZ, 0x4, UR9 ;  /* 0x000000043f097899 */ /* 0x000fe40008011609 */
[----:B------:R-:W-:Y:S02]  /*2f90*/  USEL UR8, UR8, URZ, !UP0 ;  /* 0x0000003f08087287 */ /* 0x000fe4000c000000 */
[----:B------:R-:W-:Y:S02]  /*2fa0*/  ULOP3.LUT UR9, UR9, 0x3fff, URZ, 0xc0, !UPT ;  /* 0x00003fff09097892 */ /* 0x000fe4000f8ec03f */
[----:B------:R-:W-:-:S02]  /*2fb0*/  ULOP3.LUT UR7, UR15, 0x10000, URZ, 0xfc, !UPT ;  /* 0x000100000f077892 */ /* 0x000fc4000f8efc3f */
[----:B------:R-:W-:Y:S02]  /*2fc0*/  ULOP3.LUT UR9, UR9, 0x10000, URZ, 0xfc, !UPT ;  /* 0x0001000009097892 */ /* 0x000fe4000f8efc3f */
[----:B------:R-:W-:Y:S02]  /*2fd0*/  UISETP.NE.U32.AND UP0, UPT, UR8, URZ, UPT ;  /* 0x0000003f0800728c */ /* 0x000fe4000bf05070 */
[----:B------:R-:W-:Y:S02]  /*2fe0*/  ULEA UR8, UR16, UR7, 0x8 ;  /* 0x0000000710087291 */ /* 0x000fe4000f8e403f */
[----:B------:R-:W-:Y:S01]  /*2ff0*/  ULEA UR10, UR16, UR9, 0x9 ;  /* 0x00000009100a7291 */ /* 0x000fe2000f8e483f */
[----:B------:R-:W-:Y:S02]  /*3000*/  UMOV UR11, 0xc0000010 ;  /* 0xc0000010000b7882 */ /* 0x000fe40000000000 */
[----:B------:R-:W-:Y:S01]  /*3010*/  UMOV UR9, 0xc0000010 ;  /* 0xc000001000097882 */ /* 0x000fe20000000000 */
[----:B------:R-:W-:-:S05]  /*3020*/  UIADD3 UR6, UR6, 0x1, URZ ;  /* 0x0000000106067890 */ /* 0x000fca000fffe03f */
[----:B------:R-:W-:Y:S01]  /*3030*/  QGMMA.64x256x32.F32.E5M2.E5M2 R24, gdesc[UR8], R24, UP0, gsb0 ;  /* 0x03e00000081879f3 */ /* 0x000fe2000b803818 */
[----:B------:R-:W-:-:S04]  /*3040*/  UISETP.NE.AND UP0, UPT, UR6, UR24, UPT ;  /* 0x000000180600728c */ /* 0x000fc8000bf05270 */
[----:B------:R-:W-:-:S06]  /*3050*/  USEL UR7, URZ, 0x1, UP0 ;  /* 0x000000013f077887 */ /* 0x000fcc0008000000 */
[----:B------:R-:W-:Y:S01]  /*3060*/  ISETP.NE.AND P0, PT, RZ, UR7, PT ;  /* 0x00000007ff007c0c */ /* 0x000fe2000bf05270 */
[----:B------:R-:W-:-:S12]  /*3070*/  WARPGROUP.DEPBAR.LE gsb0, 0x1 ;  /* 0x00008000000079c5 */ /* 0x000fd80000010100 */
[----:B------:R-:W-:Y:S05]  /*3080*/  @!P0 BRA `(.L_x_25) ;  /* 0x0000000c00808947 */ /* 0x000fea0003800000 */
[----:B------:R-:W-:Y:S02]  /*3090*/  WARPGROUP.DEPBAR.LE gsb0, 0x0 ;  /* 0x00008000000079c5 */ /* 0x000fe40000010000 */
[----:B------:R-:W-:-:S01]  /*30a0*/  FADD R226, R24, R226 ;  /* 0x000000e218e27221 */ /* 0x000fc20000000000 */
[----:B------:R-:W-:Y:S01]  /*30b0*/  FADD R225, R25, R225 ;  /* 0x000000e119e17221 */ /* 0x000fe20000000000 */
[----:B------:R1:W-:Y:S01]  /*30c0*/  STL [R1+0x88], R227 ;  /* 0x000088e301007387 */ /* 0x0003e20000100800 */
[----:B------:R-:W-:-:S01]  /*30d0*/  FADD R224, R26, R224 ;  /* 0x000000e01ae07221 */ /* 0x000fc20000000000 */
[----:B------:R-:W-:Y:S01]  /*30e0*/  FADD R223, R27, R223 ;  /* 0x000000df1bdf7221 */ /* 0x000fe20000000000 */
[----:B------:R-:W-:-:S01]  /*30f0*/  FADD R222, R28, R222 ;  /* 0x000000de1cde7221 */ /* 0x000fc20000000000 */
[----:B------:R-:W-:Y:S01]  /*3100*/  FADD R221, R29, R221 ;  /* 0x000000dd1ddd7221 */ /* 0x000fe20000000000 */
[----:B-1----:R-:W3:Y:S04]  /*3110*/  LDL.LU R227, [R1+0x30] ;  /* 0x0000300001e37983 */ /* 0x002ee80000300800 */
[----:B------:R1:W-:Y:S01]  /*3120*/  STL [R1+0x8c], R226 ;  /* 0x00008ce201007387 */ /* 0x0003e20000100800 */
[----:B------:R-:W-:-:S01]  /*3130*/  FADD R220, R30, R220 ;  /* 0x000000dc1edc7221 */ /* 0x000fc20000000000 */
[----:B------:R-:W-:-:S02]  /*3140*/  FADD R219, R31, R219 ;  /* 0x000000db1fdb7221 */ /* 0x000fc40000000000 */
[----:B-1----:R-:W4:Y:S04]  /*3150*/  LDL.LU R226, [R1+0x2c] ;  /* 0x00002c0001e27983 */ /* 0x002f280000300800 */
[----:B------:R1:W-:Y:S01]  /*3160*/  STL [R1+0x90], R225 ;  /* 0x000090e101007387 */ /* 0x0003e20000100800 */
[----:B------:R-:W-:-:S03]  /*3170*/  FADD R218, R32, R218 ;  /* 0x000000da20da7221 */ /* 0x000fc60000000000 */
[----:B-1----:R-:W2:Y:S04]  /*3180*/  LDL.LU R225, [R1+0x28] ;  /* 0x0000280001e17983 */ /* 0x002ea80000300800 */
        /* <DEDUP_REMOVED lines=9> */
[----:B------:R1:W-:Y:S04]  /*3220*/  STL [R1+0xa0], R221 ;  /* 0x0000a0dd01007387 */ /* 0x0003e80000100800 */
        /* <DEDUP_REMOVED lines=12> */
[----:B-1----:R-:W2:Y:S01]  /*32f0*/  LDL.LU R215, [R1] ;  /* 0x0000000001d77983 */ /* 0x002ea20000300800 */
[----:B------:R-:W-:-:S01]  /*3300*/  FADD R214, R36, R214 ;  /* 0x000000d624d67221 */ /* 0x000fc20000000000 */
[----:B------:R-:W-:Y:S01]  /*3310*/  FADD R213, R37, R213 ;  /* 0x000000d525d57221 */ /* 0x000fe20000000000 */
[----:B------:R-:W-:-:S01]  /*3320*/  FADD R212, R38, R212 ;  /* 0x000000d426d47221 */ /* 0x000fc20000000000 */
[----:B------:R-:W-:Y:S01]  /*3330*/  FADD R211, R39, R211 ;  /* 0x000000d327d37221 */ /* 0x000fe20000000000 */
[----:B------:R-:W-:-:S01]  /*3340*/  FADD R210, R40, R210 ;  /* 0x000000d228d27221 */ /* 0x000fc20000000000 */
[----:B------:R-:W-:Y:S01]  /*3350*/  STL [R1+0xbc], R214 ;  /* 0x0000bcd601007387 */ /* 0x000fe20000100800 */
        /* <DEDUP_REMOVED lines=11> */
[----:B------:R1:W-:Y:S01]  /*3410*/  STL [R1+0xc8], R211 ;  /* 0x0000c8d301007387 */ /* 0x0003e20000100800 */
[----:B------:R-:W-:-:S01]  /*3420*/  FADD R200, R50, R200 ;  /* 0x000000c832c87221 */ /* 0x000fc20000000000 */
[----:B------:R-:W-:Y:S01]  /*3430*/  FADD R199, R51, R199 ;  /* 0x000000c733c77221 */ /* 0x000fe20000000000 */
        /* <DEDUP_REMOVED lines=69> */
[----:B-----5:R-:W-:Y:S01]  /*3890*/  FADD R0, R121, R0 ;  /* 0x0000000079007221 */ /* 0x020fe20000000000 */
[----:B---3--:R-:W-:-:S01]  /*38a0*/  FADD R227, R134, R227 ;  /* 0x000000e386e37221 */ /* 0x008fc20000000000 */
[----:B----4-:R-:W-:Y:S01]  /*38b0*/  FADD R226, R133, R226 ;  /* 0x000000e285e27221 */ /* 0x010fe20000000000 */
[----:B--2---:R-:W-:-:S01]  /*38c0*/  FADD R225, R132, R225 ;  /* 0x000000e184e17221 */ /* 0x004fc20000000000 */
        /* <DEDUP_REMOVED lines=9> */
[----:B------:R-:W-:-:S05]  /*3960*/  FADD R215, R122, R215 ;  /* 0x000000d77ad77221 */ /* 0x000fca0000000000 */
[----:B------:R2:W-:Y:S04]  /*3970*/  STL [R1], R215 ;  /* 0x000000d701007387 */ /* 0x0005e80000100800 */
[----:B------:R3:W-:Y:S04]  /*3980*/  STL [R1+0x4], R216 ;  /* 0x000004d801007387 */ /* 0x0007e80000100800 */
        /* <DEDUP_REMOVED lines=8> */
[----:B-1----:R-:W4:Y:S04]  /*3a10*/  LDL.LU R211, [R1+0x34] ;  /* 0x0000340001d37983 */ /* 0x002f280000300800 */
[----:B------:R1:W-:Y:S04]  /*3a20*/  STL [R1+0x28], R225 ;  /* 0x000028e101007387 */ /* 0x0003e80000100800 */
[----:B------:R-:W4:Y:S04]  /*3a30*/  LDL.LU R212, [R1+0x38] ;  /* 0x0000380001d47983 */ /* 0x000f280000300800 */
[----:B------:R1:W-:Y:S04]  /*3a40*/  STL [R1+0x2c], R226 ;  /* 0x00002ce201007387 */ /* 0x0003e80000100800 */
[----:B------:R-:W4:Y:S04]  /*3a50*/  LDL.LU R213, [R1+0x3c] ;  /* 0x00003c0001d57983 */ /* 0x000f280000300800 */
[----:B------:R1:W-:Y:S04]  /*3a60*/  STL [R1+0x30], R227 ;  /* 0x000030e301007387 */ /* 0x0003e80000100800 */
[----:B------:R-:W4:Y:S04]  /*3a70*/  LDL.LU R214, [R1+0x40] ;  /* 0x0000400001d67983 */ /* 0x000f280000300800 */
[----:B--2---:R-:W2:Y:S04]  /*3a80*/  LDL.LU R215, [R1+0x44] ;  /* 0x0000440001d77983 */ /* 0x004ea80000300800 */
[----:B---3--:R-:W3:Y:S04]  /*3a90*/  LDL.LU R216, [R1+0x48] ;  /* 0x0000480001d87983 */ /* 0x008ee80000300800 */
[----:B----4-:R-:W4:Y:S04]  /*3aa0*/  LDL.LU R217, [R1+0x4c] ;  /* 0x00004c0001d97983 */ /* 0x010f280000300800 */
[----:B0-----:R-:W4:Y:S04]  /*3ab0*/  LDL.LU R218, [R1+0x50] ;  /* 0x0000500001da7983 */ /* 0x001f280000300800 */
[----:B------:R-:W4:Y:S04]  /*3ac0*/  LDL.LU R219, [R1+0x54] ;  /* 0x0000540001db7983 */ /* 0x000f280000300800 */
[----:B------:R-:W4:Y:S04]  /*3ad0*/  LDL.LU R220, [R1+0x58] ;  /* 0x0000580001dc7983 */ /* 0x000f280000300800 */
[----:B------:R-:W4:Y:S04]  /*3ae0*/  LDL.LU R221, [R1+0x5c] ;  /* 0x00005c0001dd7983 */ /* 0x000f280000300800 */
[----:B------:R-:W4:Y:S04]  /*3af0*/  LDL.LU R222, [R1+0x60] ;  /* 0x0000600001de7983 */ /* 0x000f280000300800 */
[----:B------:R-:W4:Y:S04]  /*3b00*/  LDL.LU R223, [R1+0x64] ;  /* 0x0000640001df7983 */ /* 0x000f280000300800 */
[----:B------:R-:W4:Y:S04]  /*3b10*/  LDL.LU R224, [R1+0x68] ;  /* 0x0000680001e07983 */ /* 0x000f280000300800 */
[----:B-1----:R-:W4:Y:S04]  /*3b20*/  LDL.LU R225, [R1+0x6c] ;  /* 0x00006c0001e17983 */ /* 0x002f280000300800 */
[----:B------:R-:W4:Y:S04]  /*3b30*/  LDL.LU R226, [R1+0x70] ;  /* 0x0000700001e27983 */ /* 0x000f280000300800 */
[----:B------:R-:W4:Y:S01]  /*3b40*/  LDL.LU R227, [R1+0x74] ;  /* 0x0000740001e37983 */ /* 0x000f220000300800 */
[----:B------:R-:W-:-:S05]  /*3b50*/  FADD R211, R135, R211 ;  /* 0x000000d387d37221 */ /* 0x000fca0000000000 */
[----:B------:R0:W-:Y:S01]  /*3b60*/  STL [R1+0x34], R211 ;  /* 0x000034d301007387 */ /* 0x0001e20000100800 */
[----:B------:R-:W-:-:S03]  /*3b70*/  FADD R212, R136, R212 ;  /* 0x000000d488d47221 */ /* 0x000fc60000000000 */
[----:B0-----:R1:W5:Y:S01]  /*3b80*/  LDL.LU R211, [R1+0xc8] ;  /* 0x0000c80001d37983 */ /* 0x0013620000300800 */
[----:B------:R-:W-:-:S03]  /*3b90*/  FADD R213, R137, R213 ;  /* 0x000000d589d57221 */ /* 0x000fc60000000000 */
[----:B------:R0:W-:Y:S01]  /*3ba0*/  STL [R1+0x38], R212 ;  /* 0x000038d401007387 */ /* 0x0001e20000100800 */
[----:B------:R-:W-:-:S01]  /*3bb0*/  FADD R214, R138, R214 ;  /* 0x000000d68ad67221 */ /* 0x000fc20000000000 */
[----:B--2---:R-:W-:Y:S02]  /*3bc0*/  FADD R215, R139, R215 ;  /* 0x000000d78bd77221 */ /* 0x004fe40000000000 */
[----:B0-----:R1:W5:Y:S01]  /*3bd0*/  LDL.LU R212, [R1+0xc4] ;  /* 0x0000c40001d47983 */ /* 0x0013620000300800 */
[----:B---3--:R-:W-:-:S03]  /*3be0*/  FADD R216, R140, R216 ;  /* 0x000000d88cd87221 */ /* 0x008fc60000000000 */
[----:B------:R0:W-:Y:S01]  /*3bf0*/  STL [R1+0x3c], R213 ;  /* 0x00003cd501007387 */ /* 0x0001e20000100800 */
[----:B----4-:R-:W-:-:S03]  /*3c00*/  FADD R217, R141, R217 ;  /* 0x000000d98dd97221 */ /* 0x010fc60000000000 */
[----:B0-----:R1:W5:Y:S01]  /*3c10*/  LDL.LU R213, [R1+0xc0] ;  /* 0x0000c00001d57983 */ /* 0x0013620000300800 */
[----:B------:R-:W-:-:S03]  /*3c20*/  FADD R218, R142, R218 ;  /* 0x000000da8eda7221 */ /* 0x000fc60000000000 */
[----:B------:R0:W-:Y:S01]  /*3c30*/  STL [R1+0x40], R214 ;  /* 0x000040d601007387 */ /* 0x0001e20000100800 */
[----:B------:R-:W-:-:S01]  /*3c40*/  FADD R219, R143, R219 ;  /* 0x000000db8fdb7221 */ /* 0x000fc20000000000 */
[----:B------:R-:W-:Y:S02]  /*3c50*/  FADD R220, R144, R220 ;  /* 0x000000dc90dc7221 */ /* 0x000fe40000000000 */
[----:B0-----:R1:W5:Y:S04]  /*3c60*/  LDL.LU R214, [R1+0xbc] ;  /* 0x0000bc0001d67983 */ /* 0x0013680000300800 */
[----:B------:R0:W-:Y:S01]  /*3c70*/  STL [R1+0x44], R215 ;  /* 0x000044d701007387 */ /* 0x0001e20000100800 */
[----:B------:R-:W-:-:S01]  /*3c80*/  FADD R221, R145, R221 ;  /* 0x000000dd91dd7221 */ /* 0x000fc20000000000 */
[----:B------:R-:W-:-:S02]  /*3c90*/  FADD R222, R146, R222 ;  /* 0x000000de92de7221 */ /* 0x000fc40000000000 */
[----:B0-----:R1:W5:Y:S04]  /*3ca0*/  LDL.LU R215, [R1+0xb8] ;  /* 0x0000b80001d77983 */ /* 0x0013680000300800 */
[----:B------:R0:W-:Y:S01]  /*3cb0*/  STL [R1+0x48], R216 ;  /* 0x000048d801007387 */ /* 0x0001e20000100800 */
[----:B------:R-:W-:-:S03]  /*3cc0*/  FADD R223, R147, R223 ;  /* 0x000000df93df7221 */ /* 0x000fc60000000000 */
        /* <DEDUP_REMOVED lines=13> */
[----:B------:R0:W-:Y:S04]  /*3da0*/  STL [R1+0x5c], R221 ;  /* 0x00005cdd01007387 */ /* 0x0001e80000100800 */
        /* <DEDUP_REMOVED lines=12> */
[----:B0-----:R1:W5:Y:S01]  /*3e70*/  LDL.LU R227, [R1+0x88] ;  /* 0x0000880001e37983 */ /* 0x0013620000300800 */
[----:B------:R-:W-:-:S05]  /*3e80*/  UMOV UR6, URZ ;  /* 0x0000003f00067c82 */ /* 0x000fca0008000000 */
.L_x_25:
[----:B------:R-:W-:Y:S05]  /*3e90*/  @!P1 BRA `(.L_x_26) ;  /* 0x0000000000049947 */ /* 0x000fea0003800000 */
[----:B------:R-:W-:Y:S01]  /*3ea0*/  BPT.TRAP 0x1 ;  /* 0x000000040000795c */ /* 0x000fe20000300000 */
.L_x_26:
[----:B------:R-:W-:Y:S02]  /*3eb0*/  UISETP.GT.U32.AND UP0, UPT, UR13, 0x1, UPT ;  /* 0x000000010d00788c */ /* 0x000fe4000bf04070 */
[----:B------:R-:W-:-:S04]  /*3ec0*/  ULEA UR8, UR17, UR14, 0x3 ;  /* 0x0000000e11087291 */ /* 0x000fc8000f8e183f */
[----:B------:R-:W-:Y:S01]  /*3ed0*/  UIADD3 UR8, UR8, 0x90, URZ ;  /* 0x0000009008087890 */ /* 0x000fe2000fffe03f */
[----:B------:R-:W-:-:S03]  /*3ee0*/  PLOP3.LUT P0, PT, PT, PT, UP0, 0x80, 0x0 ;  /* 0x000000000000781c */ /* 0x000fc60003f0f008 */
[----:B------:R-:W-:-:S09]  /*3ef0*/  UPRMT UR8, URZ, 0x654, UR8 ;  /* 0x000006543f087896 */ /* 0x000fd20008000008 */
[----:B------:R-:W-:Y:S01]  /*3f00*/  SYNCS.ARRIVE.TRANS64.RED.A1T0 RZ, [UR8], RZ ;  /* 0x000000ffffff79a7 */ /* 0x000fe20008100408 */
[----:B------:R-:W-:Y:S05]  /*3f10*/  @P0 BRA `(.L_x_27) ;  /* 0x0000000000040947 */ /* 0x000fea0003800000 */
[----:B------:R-:W-:Y:S01]  /*3f20*/  BPT.TRAP 0x1 ;  /* 0x000000040000795c */ /* 0x000fe20000300000 */
.L_x_27:
[----:B------:R-:W-:Y:S01]  /*3f30*/  UIADD3 UR16, UR16, 0x1, URZ ;  /* 0x0000000110107890 */ /* 0x000fe2000fffe03f */
[C---:B------:R-:W-:Y:S01]  /*3f40*/  ISETP.GT.AND P0, PT, R228.reuse, 0x1, PT ;  /* 0x00000001e400780c */ /* 0x040fe20003f04270 */
[----:B------:R-:W-:Y:S01]  /*3f50*/  UIADD3 UR17, UR17, 0x1, URZ ;  /* 0x0000000111117890 */ /* 0x000fe2000fffe03f */
[----:B------:R-:W-:Y:S01]  /*3f60*/  VIADD R228, R228, 0xffffffff ;  /* 0xffffffffe4e47836 */ /* 0x000fe20000000000 */
[----:B------:R-:W-:Y:S02]  /*3f70*/  UISETP.NE.AND UP0, UPT, UR16, 0x12, UPT ;  /* 0x000000121000788c */ /* 0x000fe4000bf05270 */
[----:B------:R-:W-:Y:S02]  /*3f80*/  UISETP.NE.AND UP1, UPT, UR17, 0x12, UPT ;  /* 0x000000121100788c */ /* 0x000fe4000bf25270 */
[----:B------:R-:W-:Y:S02]  /*3f90*/  USEL UR8, URZ, 0x1, UP0 ;  /* 0x000000013f087887 */ /* 0x000fe40008000000 */
[----:B------:R-:W-:-:S02]  /*3fa0*/  USEL UR16, UR16, URZ, UP0 ;  /* 0x0000003f10107287 */ /* 0x000fc40008000000 */
[----:B------:R-:W-:Y:S02]  /*3fb0*/  USEL UR17, UR17, URZ, UP1 ;  /* 0x0000003f11117287 */ /* 0x000fe40008800000 */
[----:B-----5:R-:W-:Y:S01]  /*3fc0*/  LOP3.LUT R227, R227, UR8, RZ, 0x3c, !PT ;  /* 0x00000008e3e37c12 */ /* 0x020fe2000f8e3cff */
[----:B------:R-:W-:Y:S01]  /*3fd0*/  UMOV UR8, 0x1 ;  /* 0x0000000100087882 */ /* 0x000fe20000000000 */
[----:B------:R-:W-:Y:S08]  /*3fe0*/  @P0 BRA `(.L_x_28) ;  /* 0xffffffec009c0947 */ /* 0x000ff0000383ffff */
.L_x_20:
[----:B------:R-:W-:-:S04]  /*3ff0*/  UISETP.NE.AND UP0, UPT, UR6, URZ, UPT ;  /* 0x0000003f0600728c */ /* 0x000fc8000bf05270 */
[----:B------:R-:W-:-:S06]  /*4000*/  USEL UR6, URZ, 0x1, !UP0 ;  /* 0x000000013f067887 */ /* 0x000fcc000c000000 */
[----:B------:R-:W-:-:S13]  /*4010*/  ISETP.NE.AND P0, PT, RZ, UR6, PT ;  /* 0x00000006ff007c0c */ /* 0x000fda000bf05270 */
[----:B------:R-:W-:Y:S05]  /*4020*/  @!P0 BRA `(.L_x_29) ;  /* 0x0000000c00dc8947 */ /* 0x000fea0003800000 */
[----:B------:R-:W3:Y:S04]  /*4030*/  LDL.LU R227, [R1+0x74] ;  /* 0x0000740001e37983 */ /* 0x000ee80000300800 */
[----:B---3--:R3:W-:Y:S04]  /*4040*/  STL [R1+0x88], R227 ;  /* 0x000088e301007387 */ /* 0x0087e80000100800 */
[----:B---3--:R-:W3:Y:S04]  /*4050*/  LDL.LU R227, [R1+0x70] ;  /* 0x0000700001e37983 */ /* 0x008ee80000300800 */
        /* <DEDUP_REMOVED lines=55> */
[----:B---3--:R-:W3:Y:S01]  /*43d0*/  LDL.LU R227, [R1] ;  /* 0x0000000001e37983 */ /* 0x008ee20000300800 */
[----:B------:R-:W-:-:S02]  /*43e0*/  WARPGROUP.DEPBAR.LE gsb0, 0x0 ;  /* 0x00008000000079c5 */ /* 0x000fc40000010000 */
[----:B------:R-:W-:Y:S01]  /*43f0*/  FADD R226, R24, R226 ;  /* 0x000000e218e27221 */ /* 0x000fe20000000000 */
        /* <DEDUP_REMOVED lines=97> */
[----:B---3--:R-:W-:-:S05]  /*4a10*/  FADD R227, R122, R227 ;  /* 0x000000e37ae37221 */ /* 0x008fca0000000000 */
[----:B------:R3:W-:Y:S04]  /*4a20*/  STL [R1], R227 ;  /* 0x000000e301007387 */ /* 0x0007e80000100800 */
[----:B---3--:R-:W3:Y:S02]  /*4a30*/  LDL.LU R227, [R1+0xf8] ;  /* 0x0000f80001e37983 */ /* 0x008ee40000300800 */
[----:B---3--:R-:W-:-:S05]  /*4a40*/  FADD R227, R123, R227 ;  /* 0x000000e37be37221 */ /* 0x008fca0000000000 */
[----:B------:R3:W-:Y:S04]  /*4a50*/  STL [R1+0x4], R227 ;  /* 0x000004e301007387 */ /* 0x0007e80000100800 */
        /* <DEDUP_REMOVED lines=83> */
[----:B------:R3:W-:Y:S02]  /*4f90*/  STL [R1+0x74], R227 ;  /* 0x000074e301007387 */ /* 0x0007e40000100800 */
.L_x_29:
[----:B------:R-:W-:Y:S02]  /*4fa0*/  WARPGROUP.DEPBAR.LE gsb0, 0x0 ;  /* 0x00008000000079c5 */ /* 0x000fe40000010000 */
[----:B------:R-:W4:Y:S02]  /*4fb0*/  LDC R24, c[0x0][0x28c] ;  /* 0x0000a300ff187b82 */ /* 0x000f240000000800 */
[----:B----4-:R-:W-:-:S13]  /*4fc0*/  ISETP.GE.AND P0, PT, R24, 0x1, PT ;  /* 0x000000011800780c */ /* 0x010fda0003f06270 */
[----:B------:R-:W-:Y:S05]  /*4fd0*/  @!P0 BRA `(.L_x_30) ;  /* 0x0000000000488947 */ /* 0x000fea0003800000 */
[----:B------:R-:W-:-:S06]  /*4fe0*/  UISETP.NE.AND UP0, UPT, UR23, 0x3, UPT ;  /* 0x000000031700788c */ /* 0x000fcc000bf05270 */
[----:B------:R-:W-:-:S13]  /*4ff0*/  PLOP3.LUT P0, PT, PT, PT, UP0, 0x80, 0x0 ;  /* 0x000000000000781c */ /* 0x000fda0003f0f008 */
[----:B------:R-:W-:Y:S05]  /*5000*/  @!P0 BRA `(.L_x_31) ;  /* 0x0000000000048947 */ /* 0x000fea0003800000 */
[----:B------:R-:W-:Y:S01]  /*5010*/  BPT.TRAP 0x1 ;  /* 0x000000040000795c */ /* 0x000fe20000300000 */
.L_x_31:
[----:B------:R-:W-:-:S04]  /*5020*/  UISETP.LT.AND UP0, UPT, UR12, 0x1, UPT ;  /* 0x000000010c00788c */ /* 0x000fc8000bf01270 */
[----:B------:R-:W-:Y:S02]  /*5030*/  USEL UR8, UR12, 0x1, UP0 ;  /* 0x000000010c087887 */ /* 0x000fe40008000000 */
[----:B------:R-:W-:Y:S02]  /*5040*/  UISETP.GT.U32.AND UP0, UPT, UR13, 0x1, UPT ;  /* 0x000000010d00788c */ /* 0x000fe4000bf04070 */
[----:B------:R-:W-:-:S04]  /*5050*/  UIADD3 UR8, UR5, UR12, -UR8 ;  /* 0x0000000c05087290 */ /* 0x000fc8000fffe808 */
[----:B------:R-:W-:Y:S01]  /*5060*/  UIMAD.WIDE.U32 UR6, UR8, 0x38e38e39, URZ ;  /* 0x38e38e39080678a5 */ /* 0x000fe2000f8e003f */
[----:B------:R-:W-:-:S03]  /*5070*/  PLOP3.LUT P0, PT, PT, PT, UP0, 0x80, 0x0 ;  /* 0x000000000000781c */ /* 0x000fc60003f0f008 */
[----:B------:R-:W-:-:S04]  /*5080*/  USHF.R.U32.HI UR6, URZ, 0x2, UR7 ;  /* 0x000000023f067899 */ /* 0x000fc80008011607 */
[----:B------:R-:W-:-:S04]  /*5090*/  UIMAD UR8, UR6, -0x12, UR8 ;  /* 0xffffffee060878a4 */ /* 0x000fc8000f8e0208 */
[----:B------:R-:W-:-:S04]  /*50a0*/  ULEA UR8, UR8, UR14, 0x3 ;  /* 0x0000000e08087291 */ /* 0x000fc8000f8e183f */
[----:B------:R-:W-:-:S04]  /*50b0*/  UIADD3 UR8, UR8, 0x90, URZ ;  /* 0x0000009008087890 */ /* 0x000fc8000fffe03f */
[----:B------:R-:W-:-:S09]  /*50c0*/  UPRMT UR8, URZ, 0x654, UR8 ;  /* 0x000006543f087896 */ /* 0x000fd20008000008 */
[----:B------:R-:W-:Y:S01]  /*50d0*/  SYNCS.ARRIVE.TRANS64.RED.A1T0 RZ, [UR8], RZ ;  /* 0x000000ffffff79a7 */ /* 0x000fe20008100408 */
[----:B------:R-:W-:Y:S05]  /*50e0*/  @P0 BRA `(.L_x_30) ;  /* 0x0000000000040947 */ /* 0x000fea0003800000 */
[----:B------:R-:W-:Y:S01]  /*50f0*/  BPT.TRAP 0x1 ;  /* 0x000000040000795c */ /* 0x000fe20000300000 */
.L_x_30:
[----:B------:R4:W-:Y:S01]  /*5100*/  STL [R1+0x8c], R2 ;  /* 0x00008c0201007387 */ /* 0x0009e20000100800 */
[----:B------:R-:W0:Y:S01]  /*5110*/  LDC R28, c[0x0][0x288] ;  /* 0x0000a200ff1c7b82 */ /* 0x000e220000000800 */
[----:B------:R-:W-:Y:S02]  /*5120*/  UIADD3 UR9, UR12, UR5, URZ ;  /* 0x000000050c097290 */ /* 0x000fe4000fffe03f */
[----:B------:R1:W-:Y:S01]  /*5130*/  STL [R1+0x88], R0 ;  /* 0x0000880001007387 */ /* 0x0003e20000100800 */
[----:B------:R-:W-:Y:S01]  /*5140*/  USHF.R.S32.HI UR10, URZ, 0x1f, UR22 ;  /* 0x0000001f3f0a7899 */ /* 0x000fe20008011416 */
[----:B------:R-:W-:Y:S01]  /*5150*/  ULDC.64 UR14, c[0x0][0x5d0] ;  /* 0x00017400000e7ab9 */ /* 0x000fe20000000a00 */
[----:B------:R-:W-:Y:S01]  /*5160*/  ULDC UR11, c[0x0][0x284] ;  /* 0x0000a100000b7ab9 */ /* 0x000fe20000000800 */
[----:B----4-:R-:W4:Y:S01]  /*5170*/  S2R R2, SR_TID.X ;  /* 0x0000000000027919 */ /* 0x010f220000002100 */
[----:B-1----:R-:W2:Y:S04]  /*5180*/  LDL.LU R0, [R1+0x80] ;  /* 0x0000800001007983 */ /* 0x002ea80000300800 */
[----:B---3--:R-:W3:Y:S01]  /*5190*/  LDL.LU R227, [R1+0x84] ;  /* 0x0000840001e37983 */ /* 0x008ee20000300800 */
[----:B------:R-:W-:-:S02]  /*51a0*/  UISETP.GT.U32.AND UP0, UPT, UR9, 0x11, UPT ;  /* 0x000000110900788c */ /* 0x000fc4000bf04070 */
[----:B------:R-:W-:Y:S01]  /*51b0*/  UISETP.GE.U32.AND UP1, UPT, UR12, 0x12, UPT ;  /* 0x000000120c00788c */ /* 0x000fe2000bf26070 */
[--C-:B----4-:R-:W-:Y:S02]  /*51c0*/  SHF.R.U32.HI R24, RZ, 0x2, R2.reuse ;  /* 0x00000002ff187819 */ /* 0x110fe40000011602 */
[----:B------:R-:W-:Y:S02]  /*51d0*/  LOP3.LUT R26, R2, 0x60, RZ, 0xc0, !PT ;  /* 0x00000060021a7812 */ /* 0x000fe400078ec0ff */
[----:B------:R-:W-:Y:S02]  /*51e0*/  SHF.R.U32.HI R27, RZ, 0x7, R2 ;  /* 0x00000007ff1b7819 */ /* 0x000fe40000011602 */
[----:B------:R-:W-:Y:S02]  /*51f0*/  LOP3.LUT R25, R24, 0x7, RZ, 0xc0, !PT ;  /* 0x0000000718197812 */ /* 0x000fe400078ec0ff */
[----:B------:R-:W-:Y:S02]  /*5200*/  SHF.R.U32.HI R26, RZ, 0x1, R26 ;  /* 0x00000001ff1a7819 */ /* 0x000fe4000001161a */
[----:B------:R-:W-:-:S02]  /*5210*/  LOP3.LUT R24, R27, 0x1, RZ, 0xc0, !PT ;  /* 0x000000011b187812 */ /* 0x000fc400078ec0ff */
[----:B------:R-:W-:-:S03]  /*5220*/  IADD3 R29, RZ, -R26, -R25 ;  /* 0x8000001aff1d7210 */ /* 0x000fc60007ffe819 */
[C---:B------:R-:W-:Y:S02]  /*5230*/  IMAD.SHL.U32 R30, R24.reuse, 0x40, RZ ;  /* 0x00000040181e7824 */ /* 0x040fe400078e00ff */
[----:B------:R-:W-:Y:S02]  /*5240*/  IMAD R29, R24, -0x40, R29 ;  /* 0xffffffc0181d7824 */ /* 0x000fe400078e021d */
[----:B------:R-:W-:Y:S01]  /*5250*/  IMAD.SHL.U32 R24, R2, 0x2, RZ ;  /* 0x0000000202187824 */ /* 0x000fe200078e00ff */
[----:B------:R-:W-:-:S04]  /*5260*/  LOP3.LUT R27, R30, 0x40, R25, 0xe2, !PT ;  /* 0x000000401e1b7812 */ /* 0x000fc800078ee219 */
[----:B------:R-:W-:Y:S02]  /*5270*/  LOP3.LUT R30, R24, 0x6, RZ, 0xc0, !PT ;  /* 0x00000006181e7812 */ /* 0x000fe400078ec0ff */
[----:B------:R-:W-:Y:S02]  /*5280*/  LOP3.LUT R24, R2, 0x3, RZ, 0xc0, !PT ;  /* 0x0000000302187812 */ /* 0x000fe400078ec0ff */
[----:B------:R1:W5:Y:S01]  /*5290*/  LDL.LU R2, [R1+0x8c] ;  /* 0x00008c0001027983 */ /* 0x0003620000300800 */
[----:B------:R-:W-:Y:S01]  /*52a0*/  UIMAD.WIDE.U32 UR6, UR9, 0x38e38e39, URZ ;  /* 0x38e38e39090678a5 */ /* 0x000fe2000f8e003f */
[----:B--2---:R-:W-:Y:S01]  /*52b0*/  PRMT R30, R30, 0x6540, R0 ;  /* 0x000065401e1e7816 */ /* 0x004fe20000000000 */
[----:B------:R-:W-:Y:S02]  /*52c0*/  IMAD.SHL.U32 R35, R0, 0x100, RZ ;  /* 0x0000010000237824 */ /* 0x000fe400078e00ff */
[----:B------:R1:W5:Y:S01]  /*52d0*/  LDL.LU R0, [R1+0x88] ;  /* 0x0000880001007983 */ /* 0x0003620000300800 */
[----:B0-----:R-:W-:Y:S01]  /*52e0*/  IMAD R34, R24, -0x2, R28 ;  /* 0xfffffffe18227824 */ /* 0x001fe200078e021c */
[----:B------:R-:W-:Y:S01]  /*52f0*/  UIMAD UR5, UR10, UR14, URZ ;  /* 0x0000000e0a0572a4 */ /* 0x000fe2000f8e023f */
[----:B------:R-:W-:Y:S01]  /*5300*/  ISETP.GE.AND P0, PT, R35, R28, PT ;  /* 0x0000001c2300720c */ /* 0x000fe20003f06270 */
[C---:B---3--:R-:W-:Y:S01]  /*5310*/  IMAD.SHL.U32 R28, R227.reuse, 0x80, RZ ;  /* 0x00000080e31c7824 */ /* 0x048fe200078e00ff */
[----:B------:R-:W-:Y:S01]  /*5320*/  UISETP.LT.U32.AND UP0, UPT, UR12, 0x12, UP0 ;  /* 0x000000120c00788c */ /* 0x000fe20008701070 */
[--C-:B------:R-:W-:Y:S01]  /*5330*/  SHF.R.S32.HI R31, RZ, 0x1f, R30.reuse ;  /* 0x0000001fff1f7819 */ /* 0x100fe2000001141e */
[----:B------:R-:W-:Y:S01]  /*5340*/  UIMAD UR8, UR22, UR15, UR5 ;  /* 0x0000000f160872a4 */ /* 0x000fe2000f8e0205 */
[----:B------:R-:W-:Y:S01]  /*5350*/  IMAD.U32 R25, RZ, RZ, UR14 ;  /* 0x0000000eff197e24 */ /* 0x000fe2000f8e00ff */
[C---:B------:R-:W-:Y:S01]  /*5360*/  ISETP.GE.OR P0, PT, R28.reuse, UR11, P0 ;  /* 0x0000000b1c007c0c */ /* 0x040fe20008706670 */
[----:B------:R-:W-:Y:S01]  /*5370*/  USEL UR5, URZ, 0x1, !UP0 ;  /* 0x000000013f057887 */ /* 0x000fe2000c000000 */
[----:B------:R-:W-:Y:S01]  /*5380*/  IMAD.WIDE R32, R227, 0x80, RZ ;  /* 0x00000080e3207825 */ /* 0x000fe200078e02ff */
[----:B------:R-:W-:Y:S01]  /*5390*/  USHF.R.U32.HI UR6, URZ, 0x2, UR7 ;  /* 0x000000023f067899 */ /* 0x000fe20008011607 */
[----:B------:R-:W-:Y:S01]  /*53a0*/  IADD3 R38, -R28, UR11, R29 ;  /* 0x0000000b1c267c10 */ /* 0x000fe2000fffe11d */
[----:B------:R-:W-:Y:S01]  /*53b0*/  ULOP3.LUT UR4, UR4, UR5, URZ, 0x3c, !UPT ;  /* 0x0000000504047292 */ /* 0x000fe2000f8e3c3f */
[----:B------:R-:W-:Y:S01]  /*53c0*/  IMAD.WIDE.U32 R24, R25, UR22, R30 ;  /* 0x0000001619187c25 */ /* 0x000fe2000f8e001e */
[----:B------:R-:W-:Y:S01]  /*53d0*/  UIMAD UR5, UR6, -0x12, UR9 ;  /* 0xffffffee060578a4 */ /* 0x000fe2000f8e0209 */
[----:B------:R-:W-:Y:S01]  /*53e0*/  LOP3.LUT R39, R32, R27, R26, 0xfe, !PT ;  /* 0x0000001b20277212 */ /* 0x000fe200078efe1a */
[----:B------:R-:W-:Y:S01]  /*53f0*/  @UP1 ULOP3.LUT UR4, UR4, 0x1, UR6, 0x78, !UPT ;  /* 0x0000000104041892 */ /* 0x000fe2000f8e7806 */
[----:B------:R-:W-:-:S02]  /*5400*/  VIADD R25, R25, UR8 ;  /* 0x0000000819197c36 */ /* 0x000fc40008000000 */
[----:B------:R-:W-:Y:S02]  /*5410*/  IMAD.IADD R35, R34, 0x1, -R35 ;  /* 0x0000000122237824 */ /* 0x000fe400078e0a23 */
[----:B------:R-:W-:Y:S01]  /*5420*/  IMAD.MOV.U32 R34, RZ, RZ, -0x1 ;  /* 0xffffffffff227424 */ /* 0x000fe200078e00ff */
[----:B-1----:R-:W-:Y:S06]  /*5430*/  @P0 BRA `(.L_x_32) ;  /* 0x0000008c00980947 */ /* 0x002fec0003800000 */
[----:B------:R-:W0:Y:S01]  /*5440*/  LDC.64 R28, c[0x0][0x5c8] ;  /* 0x00017200ff1c7b82 */ /* 0x000e220000000a00 */
[----:B------:R-:W-:Y:S01]  /*5450*/  ULDC.64 UR6, c[0x0][0x5c0] ;  /* 0x0001700000067ab9 */ /* 0x000fe20000000a00 */
[----:B------:R-:W-:Y:S01]  /*5460*/  BSSY B0, `(.L_x_32) ;  /* 0x00008e3000007945 */ /* 0x000fe20003800000 */
[-C--:B0-----:R-:W-:Y:S02]  /*5470*/  IMAD R26, R33, R28.reuse, RZ ;  /* 0x0000001c211a7224 */ /* 0x081fe400078e02ff */
[----:B------:R-:W-:-:S04]  /*5480*/  IMAD.WIDE.U32 R24, R39, R28, R24 ;  /* 0x0000001c27187225 */ /* 0x000fc800078e0018 */
[----:B------:R-:W-:Y:S01]  /*5490*/  IMAD R27, R39, R29, R26 ;  /* 0x0000001d271b7224 */ /* 0x000fe200078e021a */
[----:B------:R-:W-:Y:S02]  /*54a0*/  LEA R26, P0, R28, R24, 0x3 ;  /* 0x000000181c1a7211 */ /* 0x000fe400078018ff */
[----:B------:R-:W-:Y:S01]  /*54b0*/  IADD3 R24, P1, R24, UR6, RZ ;  /* 0x0000000618187c10 */ /* 0x000fe2000ff3e0ff */
[----:B------:R-:W-:Y:S01]  /*54c0*/  IMAD.IADD R27, R25, 0x1, R27 ;  /* 0x00000001191b7824 */ /* 0x000fe200078e021b */
[----:B------:R-:W-:-:S04]  /*54d0*/  IADD3 R26, P3, R26, UR6, RZ ;  /* 0x000000061a1a7c10 */ /* 0x000fc8000ff7e0ff */
[----:B------:R-:W-:Y:S02]  /*54e0*/  LEA.HI.X R28, R28, R27, R29, 0x3, P0 ;  /* 0x0000001b1c1c7211 */ /* 0x000fe400000f1c1d */
[----:B------:R-:W-:Y:S02]  /*54f0*/  FSETP.NEU.AND P0, PT, RZ, UR21, PT ;  /* 0x00000015ff007c0b */ /* 0x000fe4000bf0d000 */
[----:B------:R-:W-:Y:S02]  /*5500*/  IADD3.X R25, R27, UR7, RZ, P1, !PT ;  /* 0x000000071b197c10 */ /* 0x000fe40008ffe4ff */
[----:B------:R-:W-:-:S09]  /*5510*/  IADD3.X R27, R28, UR7, RZ, P3, !PT ;  /* 0x000000071c1b7c10 */ /* 0x000fd20009ffe4ff */
[----:B------:R-:W-:Y:S05]  /*5520*/  @!P0 BRA `(.L_x_33) ;  /* 0x0000006800d88947 */ /* 0x000fea0003800000 */
[----:B------:R-:W-:Y:S01]  /*5530*/  ULDC.64 UR8, c[0x0][0x5b8] ;  /* 0x00016e0000087ab9 */ /* 0x000fe20000000a00 */
[----:B------:R-:W-:Y:S01]  /*5540*/  ISETP.GE.AND P0, PT, R38, 0x1, PT ;  /* 0x000000012600780c */ /* 0x000fe20003f06270 */
[----:B------:R-:W-:Y:S02]  /*5550*/  UIMAD UR6, UR10, UR8, URZ ;  /* 0x000000080a0672a4 */ /* 0x000fe4000f8e023f */
[----:B------:R-:W-:Y:S01]  /*5560*/  IMAD.U32 R29, RZ, RZ, UR8 ;  /* 0x00000008ff1d7e24 */ /* 0x000fe2000f8e00ff */
[----:B------:R-:W-:Y:S01]  /*5570*/  BSSY B1, `(.L_x_34) ;  /* 0x000000f000017945 */ /* 0x000fe20003800000 */
[----:B------:R-:W-:Y:S01]  /*5580*/  ISETP.LT.OR P4, PT, R35, 0x1, !P0 ;  /* 0x000000012300780c */ /* 0x000fe20004781670 */
[----:B------:R-:W-:Y:S02]  /*5590*/  UIMAD UR6, UR22, UR9, UR6 ;  /* 0x00000009160672a4 */ /* 0x000fe4000f8e0206 */
[----:B------:R-:W-:Y:S01]  /*55a0*/  IMAD.WIDE.U32 R30, R29, UR22, R30 ;  /* 0x000000161d1e7c25 */ /* 0x000fe2000f8e001e */
[----:B------:R-:W-:-:S03]  /*55b0*/  ULDC.64 UR8, c[0x0][0x5a8] ;  /* 0x00016a0000087ab9 */ /* 0x000fc60000000a00 */
[----:B------:R-:W-:Y:S01]  /*55c0*/  VIADD R31, R31, UR6 ;  /* 0x000000061f1f7c36 */ /* 0x000fe20008000000 */
[----:B------:R-:W-:Y:S02]  /*55d0*/  ULDC.64 UR6, c[0x0][0x5b0] ;  /* 0x00016c0000067ab9 */ /* 0x000fe40000000a00 */
[----:B------:R-:W-:Y:S02]  /*55e0*/  IMAD R36, R33, UR6, RZ ;  /* 0x0000000621247c24 */ /* 0x000fe4000f8e02ff */
[----:B------:R-:W-:-:S04]  /*55f0*/  IMAD.WIDE.U32 R28, R39, UR6, R30 ;  /* 0x00000006271c7c25 */ /* 0x000fc8000f8e001e */
[--C-:B------:R-:W-:Y:S01]  /*5600*/  IMAD R37, R39, UR7, R36.reuse ;  /* 0x0000000727257c24 */ /* 0x100fe2000f8e0224 */
[----:B------:R-:W-:Y:S02]  /*5610*/  IADD3 R28, P1, R28, UR8, RZ ;  /* 0x000000081c1c7c10 */ /* 0x000fe4000ff3e0ff */
[----:B------:R-:W-:Y:S02]  /*5620*/  PRMT R36, RZ, 0x7610, R36 ;  /* 0x00007610ff247816 */ /* 0x000fe40000000024 */
[----:B------:R-:W-:Y:S01]  /*5630*/  IADD3.X R29, R29, UR9, R37, P1, !PT ;  /* 0x000000091d1d7c10 */ /* 0x000fe20008ffe425 */
[----:B------:R-:W-:Y:S08]  /*5640*/  @P4 BRA `(.L_x_35) ;  /* 0x0000000000044947 */ /* 0x000ff00003800000 */
[----:B------:R0:W5:Y:S02]  /*5650*/  LDG.E.U8 R36, desc[UR18][R28.64] ;  /* 0x000000121c247981 */ /* 0x000164000c1e1100 */
.L_x_35:
[----:B------:R-:W-:Y:S05]  /*5660*/  BSYNC B1 ;  /* 0x0000000000017941 */ /* 0x000fea0003800000 */
.L_x_34:
[----:B-----5:R-:W-:Y:S01]  /*5670*/  LOP3.LUT R36, R36, 0xff, RZ, 0xc0, !PT ;  /* 0x000000ff24247812 */ /* 0x020fe200078ec0ff */
[----:B------:R-:W-:Y:S01]  /*5680*/  BSSY B1, `(.L_x_36) ;  /* 0x000000b000017945 */ /* 0x000fe20003800000 */
[----:B------:R-:W-:Y:S02]  /*5690*/  ISETP.LT.OR P3, PT, R35, 0x2, !P0 ;  /* 0x000000022300780c */ /* 0x000fe40004761670 */
[----:B------:R-:W-:-:S05]  /*56a0*/  F2FP.F16.E5M2.UNPACK_B R36, R36 ;  /* 0x00000024ff24723e */ /* 0x000fca00020004ff */
[----:B------:R-:W-:-:S05]  /*56b0*/  HADD2.F32 R36, -RZ, R36.H0_H0 ;  /* 0x20000024ff247230 */ /* 0x000fca0000004100 */
[----:B------:R-:W-:Y:S01]  /*56c0*/  FMUL R37, R36, UR21 ;  /* 0x0000001524257c20 */ /* 0x000fe20008400000 */
[----:B------:R-:W-:-:S03]  /*56d0*/  PRMT R36, RZ, 0x7610, R36 ;  /* 0x00007610ff247816 */ /* 0x000fc60000000024 */
[----:B------:R-:W-:-:S05]  /*56e0*/  FFMA R37, R226, UR20, R37 ;  /* 0x00000014e2257c23 */ /* 0x000fca0008000025 */
[----:B------:R-:W-:-:S05]  /*56f0*/  F2FP.SATFINITE.E5M2.F32.PACK_AB_MERGE_C R37, RZ, R37, RZ ;  /* 0x00000025ff25723e */ /* 0x000fca00048060ff */
[----:B------:R1:W-:Y:S01]  /*5700*/  @!P4 STG.E.U8 desc[UR18][R24.64], R37 ;  /* 0x000000251800c986 */ /* 0x0003e2000c101112 */
[----:B------:R-:W-:Y:S05]  /*5710*/  @P3 BRA `(.L_x_37) ;  /* 0x0000000000043947 */ /* 0x000fea0003800000 */
[----:B------:R2:W5:Y:S02]  /*5720*/  LDG.E.U8 R36, desc[UR18][R28.64+0x1] ;  /* 0x000001121c247981 */ /* 0x000564000c1e1100 */
.L_x_37:
[----:B------:R-:W-:Y:S05]  /*5730*/  BSYNC B1 ;  /* 0x0000000000017941 */ /* 0x000fea0003800000 */
.L_x_36:
[----:B-----5:R-:W-:Y:S01]  /*5740*/  LOP3.LUT R36, R36, 0xff, RZ, 0xc0, !PT ;  /* 0x000000ff24247812 */ /* 0x020fe200078ec0ff */
[----:B------:R-:W-:Y:S01]  /*5750*/  BSSY B1, `(.L_x_38) ;  /* 0x0000013000017945 */ /* 0x000fe20003800000 */
[----:B-1----:R-:W-:Y:S02]  /*5760*/  IADD3 R37, P1, R39, 0x8, RZ ;  /* 0x0000000827257810 */ /* 0x002fe40007f3e0ff */
[----:B------:R-:W-:-:S03]  /*5770*/  F2FP.F16.E5M2.UNPACK_B R36, R36 ;  /* 0x00000024ff24723e */ /* 0x000fc600020004ff */
[----:B------:R-:W-:Y:S01]  /*5780*/  IMAD.X R32, RZ, RZ, R33, P1 ;  /* 0x000000ffff207224 */ /* 0x000fe200008e0621 */
[----:B------:R-:W-:Y:S01]  /*5790*/  ISETP.GE.AND P1, PT, R38, 0x9, PT ;  /* 0x000000092600780c */ /* 0x000fe20003f26270 */
[----:B------:R-:W-:Y:S02]  /*57a0*/  HADD2.F32 R36, -RZ, R36.H0_H0 ;  /* 0x20000024ff247230 */ /* 0x000fe40000004100 */
[----:B------:R-:W-:Y:S01]  /*57b0*/  IMAD R32, R32, UR6, RZ ;  /* 0x0000000620207c24 */ /* 0x000fe2000f8e02ff */
[----:B------:R-:W-:Y:S01]  /*57c0*/  ISETP.LT.OR P5, PT, R35, 0x1, !P1 ;  /* 0x000000012300780c */ /* 0x000fe20004fa1670 */
[----:B------:R-:W-:-:S04]  /*57d0*/  IMAD.WIDE.U32 R30, R37, UR6, R30 ;  /* 0x00000006251e7c25 */ /* 0x000fc8000f8e001e */
[----:B------:R-:W-:Y:S01]  /*57e0*/  FMUL R36, R36, UR21 ;  /* 0x0000001524247c20 */ /* 0x000fe20008400000 */
[----:B------:R-:W-:-:S03]  /*57f0*/  IMAD R37, R37, UR7, R32 ;  /* 0x0000000725257c24 */ /* 0x000fc6000f8e0220 */
[----:B------:R-:W-:Y:S01]  /*5800*/  FFMA R36, R225, UR20, R36 ;  /* 0x00000014e1247c23 */ /* 0x000fe20008000024 */
[----:B------:R-:W-:Y:S02]  /*5810*/  IADD3 R30, P4, R30, UR8, RZ ;  /* 0x000000081e1e7c10 */ /* 0x000fe4000ff9e0ff */
[----:B------:R-:W-:Y:S02]  /*5820*/  PRMT R32, RZ, 0x7610, R32 ;  /* 0x00007610ff207816 */ /* 0x000fe40000000020 */
[----:B------:R-:W-:Y:S02]  /*5830*/  F2FP.SATFINITE.E5M2.F32.PACK_AB_MERGE_C R33, RZ, R36, RZ ;  /* 0x00000024ff21723e */ /* 0x000fe400048060ff */
[----:B------:R-:W-:-:S03]  /*5840*/  IADD3.X R31, R31, UR9, R37, P4, !PT ;  /* 0x000000091f1f7c10 */ /* 0x000fc6000a7fe425 */
[----:B------:R1:W-:Y:S01]  /*5850*/  @!P3 STG.E.U8 desc[UR18][R24.64+0x1], R33 ;  /* 0x000001211800b986 */ /* 0x0003e2000c101112 */
[----:B------:R-:W-:Y:S05]  /*5860*/  @P5 BRA `(.L_x_39) ;  /* 0x0000000000045947 */ /* 0x000fea0003800000 */
[----:B------:R3:W5:Y:S02]  /*5870*/  LDG.E.U8 R32, desc[UR18][R30.64] ;  /* 0x000000121e207981 */ /* 0x000764000c1e1100 */
.L_x_39:
[----:B------:R-:W-:Y:S05]  /*5880*/  BSYNC B1 ;  /* 0x0000000000017941 */ /* 0x000fea0003800000 */
.L_x_38:
[----:B-----5:R-:W-:Y:S01]  /*5890*/  LOP3.LUT R32, R32, 0xff, RZ, 0xc0, !PT ;  /* 0x000000ff20207812 */ /* 0x020fe200078ec0ff */
[----:B------:R-:W-:Y:S01]  /*58a0*/  BSSY B1, `(.L_x_40) ;  /* 0x000000b000017945 */ /* 0x000fe20003800000 */
[----:B------:R-:W-:Y:S02]  /*58b0*/  ISETP.LT.OR P3, PT, R35, 0x2, !P1 ;  /* 0x000000022300780c */ /* 0x000fe40004f61670 */
[----:B------:R-:W-:-:S05]  /*58c0*/  F2FP.F16.E5M2.UNPACK_B R32, R32 ;  /* 0x00000020ff20723e */ /* 0x000fca00020004ff */
[----:B------:R-:W-:-:S05]  /*58d0*/  HADD2.F32 R32, -RZ, R32.H0_H0 ;  /* 0x20000020ff207230 */ /* 0x000fca0000004100 */
[----:B-1----:R-:W-:Y:S01]  /*58e0*/  FMUL R33, R32, UR21 ;  /* 0x0000001520217c20 */ /* 0x002fe20008400000 */
[----:B------:R-:W-:-:S03]  /*58f0*/  PRMT R32, RZ, 0x7610, R32 ;  /* 0x00007610ff207816 */ /* 0x000fc60000000020 */
[----:B------:R-:W-:-:S05]  /*5900*/  FFMA R33, R224, UR20, R33 ;  /* 0x00000014e0217c23 */ /* 0x000fca0008000021 */
[----:B------:R-:W-:-:S05]  /*5910*/  F2FP.SATFINITE.E5M2.F32.PACK_AB_MERGE_C R33, RZ, R33, RZ ;  /* 0x00000021ff21723e */ /* 0x000fca00048060ff */
[----:B------:R1:W-:Y:S01]  /*5920*/  @!P5 STG.E.U8 desc[UR18][R26.64], R33 ;  /* 0x000000211a00d986 */ /* 0x0003e2000c101112 */
[----:B------:R-:W-:Y:S05]  /*5930*/  @P3 BRA `(.L_x_41) ;  /* 0x0000000000043947 */ /* 0x000fea0003800000 */
[----:B------:R4:W5:Y:S02]  /*5940*/  LDG.E.U8 R32, desc[UR18][R30.64+0x1] ;  /* 0x000001121e207981 */ /* 0x000964000c1e1100 */
.L_x_41:
[----:B------:R-:W-:Y:S05]  /*5950*/  BSYNC B1 ;  /* 0x0000000000017941 */ /* 0x000fea0003800000 */
.L_x_40:
[----:B-----5:R-:W-:Y:S01]  /*5960*/  LOP3.LUT R32, R32, 0xff, RZ, 0xc0, !PT ;  /* 0x000000ff20207812 */ /* 0x020fe200078ec0ff */
[----:B------:R-:W-:Y:S01]  /*5970*/  BSSY B1, `(.L_x_42) ;  /* 0x000000b000017945 */ /* 0x000fe20003800000 */
[----:B------:R-:W-:Y:S02]  /*5980*/  ISETP.LT.OR P4, PT, R35, 0x9, !P0 ;  /* 0x000000092300780c */ /* 0x000fe40004781670 */
[----:B------:R-:W-:-:S05]  /*5990*/  F2FP.F16.E5M2.UNPACK_B R32, R32 ;  /* 0x00000020ff20723e */ /* 0x000fca00020004ff */
[----:B------:R-:W-:-:S05]  /*59a0*/  HADD2.F32 R32, -RZ, R32.H0_H0 ;  /* 0x20000020ff207230 */ /* 0x000fca0000004100 */
[----:B------:R-:W-:-:S04]  /*59b0*/  FMUL R32, R32, UR21 ;  /* 0x0000001520207c20 */ /* 0x000fc80008400000 */
[----:B------:R-:W-:-:S05]  /*59c0*/  FFMA R32, R223, UR20, R32 ;  /* 0x00000014df207c23 */ /* 0x000fca0008000020 */
[----:B-1----:R-:W-:Y:S02]  /*59d0*/  F2FP.SATFINITE.E5M2.F32.PACK_AB_MERGE_C R33, RZ, R32, RZ ;  /* 0x00000020ff21723e */ /* 0x002fe400048060ff */
[----:B------:R-:W-:-:S03]  /*59e0*/  PRMT R32, RZ, 0x7610, R32 ;  /* 0x00007610ff207816 */ /* 0x000fc60000000020 */
[----:B------:R1:W-:Y:S01]  /*59f0*/  @!P3 STG.E.U8 desc[UR18][R26.64+0x1], R33 ;  /* 0x000001211a00b986 */ /* 0x0003e2000c101112 */
[----:B------:R-:W-:Y:S05]  /*5a00*/  @P4 BRA `(.L_x_43) ;  /* 0x0000000000044947 */ /* 0x000fea0003800000 */
[----:B------:R0:W5:Y:S02]  /*5a10*/  LDG.E.U8 R32, desc[UR18][R28.64+0x8] ;  /* 0x000008121c207981 */ /* 0x000164000c1e1100 */
.L_x_43:
[----:B------:R-:W-:Y:S05]  /*5a20*/  BSYNC B1 ;  /* 0x0000000000017941 */ /* 0x000fea0003800000 */
.L_x_42:
        /* <DEDUP_REMOVED lines=12> */
.L_x_45:
[----:B------:R-:W-:Y:S05]  /*5af0*/  BSYNC B1 ;  /* 0x0000000000017941 */ /* 0x000fea0003800000 */
.L_x_44:
        /* <DEDUP_REMOVED lines=12> */
.L_x_47:
[----:B------:R-:W-:Y:S05]  /*5bc0*/  BSYNC B1 ;  /* 0x0000000000017941 */ /* 0x000fea0003800000 */
.L_x_46:
        /* <DEDUP_REMOVED lines=12> */
.L_x_49:
[----:B------:R-:W-:Y:S05]  /*5c90*/  BSYNC B1 ;  /* 0x0000000000017941 */ /* 0x000fea0003800000 */
.L_x_48:
        /* <DEDUP_REMOVED lines=12> */
.L_x_51:
[----:B------:R-:W-:Y:S05]  /*5d60*/  BSYNC B1 ;  /* 0x0000000000017941 */ /* 0x000fea0003800000 */
.L_x_50:
        /* <DEDUP_REMOVED lines=12> */
.L_x_53:
[----:B------:R-:W-:Y:S05]  /*5e30*/  BSYNC B1 ;  /* 0x0000000000017941 */ /* 0x000fea0003800000 */
.L_x_52:
        /* <DEDUP_REMOVED lines=12> */
.L_x_55:
[----:B------:R-:W-:Y:S05]  /*5f00*/  BSYNC B1 ;  /* 0x0000000000017941 */ /* 0x000fea0003800000 */
.L_x_54:
        /* <DEDUP_REMOVED lines=12> */
.L_x_57:
[----:B------:R-:W-:Y:S05]  /*5fd0*/  BSYNC B1 ;  /* 0x0000000000017941 */ /* 0x000fea0003800000 */
.L_x_56:
        /* <DEDUP_REMOVED lines=12> */
.L_x_59:
[----:B------:R-:W-:Y:S05]  /*60a0*/  BSYNC B1 ;  /* 0x0000000000017941 */ /* 0x000fea0003800000 */
.L_x_58:
        /* <DEDUP_REMOVED lines=12> */
.L_x_61:
[----:B------:R-:W-:Y:S05]  /*6170*/  BSYNC B1 ;  /* 0x0000000000017941 */ /* 0x000fea0003800000 */
.L_x_60:
        /* <DEDUP_REMOVED lines=12> */
.L_x_63:
[----:B------:R-:W-:Y:S05]  /*6240*/  BSYNC B1 ;  /* 0x0000000000017941 */ /* 0x000fea0003800000 */
.L_x_62:
        /* <DEDUP_REMOVED lines=12> */
.L_x_65:
[----:B------:R-:W-:Y:S05]  /*6310*/  BSYNC B1 ;  /* 0x0000000000017941 */ /* 0x000fea0003800000 */
.L_x_64:
        /* <DEDUP_REMOVED lines=12> */
.L_x_67:
[----:B------:R-:W-:Y:S05]  /*63e0*/  BSYNC B1 ;  /* 0x0000000000017941 */ /* 0x000fea0003800000 */
.L_x_66:
        /* <DEDUP_REMOVED lines=12> */
.L_x_69:
[----:B------:R-:W-:Y:S05]  /*64b0*/  BSYNC B1 ;  /* 0x0000000000017941 */ /* 0x000fea0003800000 */
.L_x_68:
        /* <DEDUP_REMOVED lines=12> */
.L_x_71:
[----:B------:R-:W-:Y:S05]  /*6580*/  BSYNC B1 ;  /* 0x0000000000017941 */ /* 0x000fea0003800000 */
.L_x_70:
        /* <DEDUP_REMOVED lines=12> */
.L_x_73:
[----:B------:R-:W-:Y:S05]  /*6650*/  BSYNC B1 ;  /* 0x0000000000017941 */ /* 0x000fea0003800000 */
.L_x_72:
        /* <DEDUP_REMOVED lines=12> */
.L_x_75:
[----:B------:R-:W-:Y:S05]  /*6720*/  BSYNC B1 ;  /* 0x0000000000017941 */ /* 0x000fea0003800000 */
.L_x_74:
        /* <DEDUP_REMOVED lines=12> */
.L_x_77:
[----:B------:R-:W-:Y:S05]  /*67f0*/  BSYNC B1 ;  /* 0x0000000000017941 */ /* 0x000fea0003800000 */
.L_x_76:
        /* <DEDUP_REMOVED lines=12> */
.L_x_79:
[----:B------:R-:W-:Y:S05]  /*68c0*/  BSYNC B1 ;  /* 0x0000000000017941 */ /* 0x000fea0003800000 */
.L_x_78:
        /* <DEDUP_REMOVED lines=12> */
.L_x_81:
[----:B------:R-:W-:Y:S05]  /*6990*/  BSYNC B1 ;  /* 0x0000000000017941 */ /* 0x000fea0003800000 */
.L_x_80:
        /* <DEDUP_REMOVED lines=12> */
.L_x_83:
[----:B------:R-:W-:Y:S05]  /*6a60*/  BSYNC B1 ;  /* 0x0000000000017941 */ /* 0x000fea0003800000 */
.L_x_82:
        /* <DEDUP_REMOVED lines=12> */
.L_x_85:
[----:B------:R-:W-:Y:S05]  /*6b30*/  BSYNC B1 ;  /* 0x0000000000017941 */ /* 0x000fea0003800000 */
.L_x_84:
        /* <DEDUP_REMOVED lines=12> */
.L_x_87:
[----:B------:R-:W-:Y:S05]  /*6c00*/  BSYNC B1 ;  /* 0x0000000000017941 */ /* 0x000fea0003800000 */
.L_x_86:
        /* <DEDUP_REMOVED lines=12> */
.L_x_89:
[----:B------:R-:W-:Y:S05]  /*6cd0*/  BSYNC B1 ;  /* 0x0000000000017941 */ /* 0x000fea0003800000 */
.L_x_88:
        /* <DEDUP_REMOVED lines=12> */
.L_x_91:
[----:B------:R-:W-:Y:S05]  /*6da0*/  BSYNC B1 ;  /* 0x0000000000017941 */ /* 0x000fea0003800000 */
.L_x_90:
        /* <DEDUP_REMOVED lines=12> */
.L_x_93:
[----:B------:R-:W-:Y:S05]  /*6e70*/  BSYNC B1 ;  /* 0x0000000000017941 */ /* 0x000fea0003800000 */
.L_x_92:
        /* <DEDUP_REMOVED lines=12> */
.L_x_95:
[----:B------:R-:W-:Y:S05]  /*6f40*/  BSYNC B1 ;  /* 0x0000000000017941 */ /* 0x000fea0003800000 */
.L_x_94:
        /* <DEDUP_REMOVED lines=12> */
.L_x_97:
[----:B------:R-:W-:Y:S05]  /*7010*/  BSYNC B1 ;  /* 0x0000000000017941 */ /* 0x000fea0003800000 */
.L_x_96:
        /* <DEDUP_REMOVED lines=12> */
.L_x_99:
[----:B------:R-:W-:Y:S05]  /*70e0*/  BSYNC B1 ;  /* 0x0000000000017941 */ /* 0x000fea0003800000 */
.L_x_98:
        /* <DEDUP_REMOVED lines=12> */
.L_x_101:
[----:B------:R-:W-:Y:S05]  /*71b0*/  BSYNC B1 ;  /* 0x0000000000017941 */ /* 0x000fea0003800000 */
.L_x_100:
        /* <DEDUP_REMOVED lines=12> */
.L_x_103:
[----:B------:R-:W-:Y:S05]  /*7280*/  BSYNC B1 ;  /* 0x0000000000017941 */ /* 0x000fea0003800000 */
.L_x_102:
        /* <DEDUP_REMOVED lines=12> */
.L_x_105:
[----:B------:R-:W-:Y:S05]  /*7350*/  BSYNC B1 ;  /* 0x0000000000017941 */ /* 0x000fea0003800000 */
.L_x_104:
        /* <DEDUP_REMOVED lines=12> */
.L_x_107:
[----:B------:R-:W-:Y:S05]  /*7420*/  BSYNC B1 ;  /* 0x0000000000017941 */ /* 0x000fea0003800000 */
.L_x_106:
        /* <DEDUP_REMOVED lines=12> */
.L_x_109:
[----:B------:R-:W-:Y:S05]  /*74f0*/  BSYNC B1 ;  /* 0x0000000000017941 */ /* 0x000fea0003800000 */
.L_x_108:
        /* <DEDUP_REMOVED lines=12> */
.L_x_111:
[----:B------:R-:W-:Y:S05]  /*75c0*/  BSYNC B1 ;  /* 0x0000000000017941 */ /* 0x000fea0003800000 */
.L_x_110:
        /* <DEDUP_REMOVED lines=12> */
.L_x_113:
[----:B------:R-:W-:Y:S05]  /*7690*/  BSYNC B1 ;  /* 0x0000000000017941 */ /* 0x000fea0003800000 */
.L_x_112:
        /* <DEDUP_REMOVED lines=12> */
.L_x_115:
[----:B------:R-:W-:Y:S05]  /*7760*/  BSYNC B1 ;  /* 0x0000000000017941 */ /* 0x000fea0003800000 */
.L_x_114:
        /* <DEDUP_REMOVED lines=12> */
.L_x_117:
[----:B------:R-:W-:Y:S05]  /*7830*/  BSYNC B1 ;  /* 0x0000000000017941 */ /* 0x000fea0003800000 */
.L_x_116:
        /* <DEDUP_REMOVED lines=12> */
.L_x_119:
[----:B------:R-:W-:Y:S05]  /*7900*/  BSYNC B1 ;  /* 0x0000000000017941 */ /* 0x000fea0003800000 */
.L_x_118:
        /* <DEDUP_REMOVED lines=12> */
.L_x_121:
[----:B------:R-:W-:Y:S05]  /*79d0*/  BSYNC B1 ;  /* 0x0000000000017941 */ /* 0x000fea0003800000 */
.L_x_120:
        /* <DEDUP_REMOVED lines=12> */
.L_x_123:
[----:B------:R-:W-:Y:S05]  /*7aa0*/  BSYNC B1 ;  /* 0x0000000000017941 */ /* 0x000fea0003800000 */
.L_x_122:
        /* <DEDUP_REMOVED lines=12> */
.L_x_125:
[----:B------:R-:W-:Y:S05]  /*7b70*/  BSYNC B1 ;  /* 0x0000000000017941 */ /* 0x000fea0003800000 */
.L_x_124:
        /* <DEDUP_REMOVED lines=12> */
.L_x_127:
[----:B------:R-:W-:Y:S05]  /*7c40*/  BSYNC B1 ;  /* 0x0000000000017941 */ /* 0x000fea0003800000 */
.L_x_126:
        /* <DEDUP_REMOVED lines=12> */
.L_x_129:
[----:B------:R-:W-:Y:S05]  /*7d10*/  BSYNC B1 ;  /* 0x0000000000017941 */ /* 0x000fea0003800000 */
.L_x_128:
        /* <DEDUP_REMOVED lines=12> */
.L_x_131:
[----:B------:R-:W-:Y:S05]  /*7de0*/  BSYNC B1 ;  /* 0x0000000000017941 */ /* 0x000fea0003800000 */
.L_x_130:
        /* <DEDUP_REMOVED lines=12> */
.L_x_133:
[----:B------:R-:W-:Y:S05]  /*7eb0*/  BSYNC B1 ;  /* 0x0000000000017941 */ /* 0x000fea0003800000 */
.L_x_132:
        /* <DEDUP_REMOVED lines=12> */
.L_x_135:
[----:B------:R-:W-:Y:S05]  /*7f80*/  BSYNC B1 ;  /* 0x0000000000017941 */ /* 0x000fea0003800000 */
.L_x_134:
        /* <DEDUP_REMOVED lines=12> */
.L_x_137:
[----:B------:R-:W-:Y:S05]  /*8050*/  BSYNC B1 ;  /* 0x0000000000017941 */ /* 0x000fea0003800000 */
.L_x_136:
        /* <DEDUP_REMOVED lines=12> */
.L_x_139:
[----:B------:R-:W-:Y:S05]  /*8120*/  BSYNC B1 ;  /* 0x0000000000017941 */ /* 0x000fea0003800000 */
.L_x_138:
        /* <DEDUP_REMOVED lines=12> */
.L_x_141:
[----:B------:R-:W-:Y:S05]  /*81f0*/  BSYNC B1 ;  /* 0x0000000000017941 */ /* 0x000fea0003800000 */
.L_x_140:
        /* <DEDUP_REMOVED lines=12> */
.L_x_143:
[----:B------:R-:W-:Y:S05]  /*82c0*/  BSYNC B1 ;  /* 0x0000000000017941 */ /* 0x000fea0003800000 */
.L_x_142:
        /* <DEDUP_REMOVED lines=12> */
.L_x_145:
[----:B------:R-:W-:Y:S05]  /*8390*/  BSYNC B1 ;  /* 0x0000000000017941 */ /* 0x000fea0003800000 */
.L_x_144:
        /* <DEDUP_REMOVED lines=12> */
.L_x_147:
[----:B------:R-:W-:Y:S05]  /*8460*/  BSYNC B1 ;  /* 0x0000000000017941 */ /* 0x000fea0003800000 */
.L_x_146:
        /* <DEDUP_REMOVED lines=12> */
.L_x_149:
[----:B------:R-:W-:Y:S05]  /*8530*/  BSYNC B1 ;  /* 0x0000000000017941 */ /* 0x000fea0003800000 */
.L_x_148:
        /* <DEDUP_REMOVED lines=12> */
.L_x_151:
[----:B------:R-:W-:Y:S05]  /*8600*/  BSYNC B1 ;  /* 0x0000000000017941 */ /* 0x000fea0003800000 */
.L_x_150:
        /* <DEDUP_REMOVED lines=12> */
.L_x_153:
[----:B------:R-:W-:Y:S05]  /*86d0*/  BSYNC B1 ;  /* 0x0000000000017941 */ /* 0x000fea0003800000 */
.L_x_152:
        /* <DEDUP_REMOVED lines=12> */
.L_x_155:
[----:B------:R-:W-:Y:S05]  /*87a0*/  BSYNC B1 ;  /* 0x0000000000017941 */ /* 0x000fea0003800000 */
.L_x_154:
        /* <DEDUP_REMOVED lines=12> */
.L_x_157:
[----:B------:R-:W-:Y:S05]  /*8870*/  BSYNC B1 ;  /* 0x0000000000017941 */ /* 0x000fea0003800000 */
.L_x_156:
        /* <DEDUP_REMOVED lines=12> */
.L_x_159:
[----:B------:R-:W-:Y:S05]  /*8940*/  BSYNC B1 ;  /* 0x0000000000017941 */ /* 0x000fea0003800000 */
.L_x_158:
        /* <DEDUP_REMOVED lines=12> */
.L_x_161:
[----:B------:R-:W-:Y:S05]  /*8a10*/  BSYNC B1 ;  /* 0x0000000000017941 */ /* 0x000fea0003800000 */
.L_x_160:
        /* <DEDUP_REMOVED lines=12> */
.L_x_163:
[----:B------:R-:W-:Y:S05]  /*8ae0*/  BSYNC B1 ;  /* 0x0000000000017941 */ /* 0x000fea0003800000 */
.L_x_162:
        /* <DEDUP_REMOVED lines=12> */
.L_x_165:
[----:B------:R-:W-:Y:S05]  /*8bb0*/  BSYNC B1 ;  /* 0x0000000000017941 */ /* 0x000fea0003800000 */
.L_x_164:
        /* <DEDUP_REMOVED lines=12> */
.L_x_167:
[----:B------:R-:W-:Y:S05]  /*8c80*/  BSYNC B1 ;  /* 0x0000000000017941 */ /* 0x000fea0003800000 */
.L_x_166:
        /* <DEDUP_REMOVED lines=12> */
.L_x_169:
[----:B------:R-:W-:Y:S05]  /*8d50*/  BSYNC B1 ;  /* 0x0000000000017941 */ /* 0x000fea0003800000 */
.L_x_168:
        /* <DEDUP_REMOVED lines=12> */
.L_x_171:
[----:B------:R-:W-:Y:S05]  /*8e20*/  BSYNC B1 ;  /* 0x0000000000017941 */ /* 0x000fea0003800000 */
.L_x_170:
        /* <DEDUP_REMOVED lines=12> */
.L_x_173:
[----:B------:R-:W-:Y:S05]  /*8ef0*/  BSYNC B1 ;  /* 0x0000000000017941 */ /* 0x000fea0003800000 */
.L_x_172:
        /* <DEDUP_REMOVED lines=12> */
.L_x_175:
[----:B------:R-:W-:Y:S05]  /*8fc0*/  BSYNC B1 ;  /* 0x0000000000017941 */ /* 0x000fea0003800000 */
.L_x_174:
        /* <DEDUP_REMOVED lines=12> */
.L_x_177:
[----:B------:R-:W-:Y:S05]  /*9090*/  BSYNC B1 ;  /* 0x0000000000017941 */ /* 0x000fea0003800000 */
.L_x_176:
        /* <DEDUP_REMOVED lines=12> */
.L_x_179:
[----:B------:R-:W-:Y:S05]  /*9160*/  BSYNC B1 ;  /* 0x0000000000017941 */ /* 0x000fea0003800000 */
.L_x_178:
        /* <DEDUP_REMOVED lines=12> */
.L_x_181:
[----:B------:R-:W-:Y:S05]  /*9230*/  BSYNC B1 ;  /* 0x0000000000017941 */ /* 0x000fea0003800000 */
.L_x_180:
        /* <DEDUP_REMOVED lines=12> */
.L_x_183:
[----:B------:R-:W-:Y:S05]  /*9300*/  BSYNC B1 ;  /* 0x0000000000017941 */ /* 0x000fea0003800000 */
.L_x_182:
        /* <DEDUP_REMOVED lines=12> */
.L_x_185:
[----:B------:R-:W-:Y:S05]  /*93d0*/  BSYNC B1 ;  /* 0x0000000000017941 */ /* 0x000fea0003800000 */
.L_x_184:
[----:B-----5:R-:W-:Y:S01]  /*93e0*/  LOP3.LUT R32, R32, 0xff, RZ, 0xc0, !PT ;  /* 0x000000ff20207812 */ /* 0x020fe200078ec0ff */
[----:B------:R-:W-:Y:S01]  /*93f0*/  BSSY B1, `(.L_x_186) ;  /* 0x000000b000017945 */ /* 0x000fe20003800000 */
[----:B------:R-:W-:Y:S02]  /*9400*/  ISETP.LT.OR P4, PT, R35, 0x99, !P0 ;  /* 0x000000992300780c */ /* 0x000fe40004781670 */
[----:B------:R-:W-:-:S05]  /*9410*/  F2FP.F16.E5M2.UNPACK_B R32, R32 ;  /* 0x00000020ff20723e */ /* 0x000fca00020004ff */
[----:B------:R-:W-:-:S05]  /*9420*/  HADD2.F32 R32, -RZ, R32.H0_H0 ;  /* 0x20000020ff207230 */ /* 0x000fca0000004100 */
[----:B------:R-:W-:-:S04]  /*9430*/  FMUL R32, R32, UR21 ;  /* 0x0000001520207c20 */ /* 0x000fc80008400000 */
[----:B------:R-:W-:Y:S01]  /*9440*/  FFMA R32, R23, UR20, R32 ;  /* 0x0000001417207c23 */ /* 0x000fe20008000020 */
[----:B------:R-:W-:-:S04]  /*9450*/  PRMT R23, RZ, 0x7610, R23 ;  /* 0x00007610ff177816 */ /* 0x000fc80000000017 */
[----:B-1----:R-:W-:-:S05]  /*9460*/  F2FP.SATFINITE.E5M2.F32.PACK_AB_MERGE_C R33, RZ, R32, RZ ;  /* 0x00000020ff21723e */ /* 0x002fca00048060ff */
[----:B------:R1:W-:Y:S01]  /*9470*/  @!P3 STG.E.U8 desc[UR18][R26.64+0x91], R33 ;  /* 0x000091211a00b986 */ /* 0x0003e2000c101112 */
[----:B------:R-:W-:Y:S05]  /*9480*/  @P4 BRA `(.L_x_187) ;  /* 0x0000000000044947 */ /* 0x000fea0003800000 */
[----:B------:R0:W5:Y:S02]  /*9490*/  LDG.E.U8 R23, desc[UR18][R28.64+0x98] ;  /* 0x000098121c177981 */ /* 0x000164000c1e1100 */
.L_x_187:
[----:B------:R-:W-:Y:S05]  /*94a0*/  BSYNC B1 ;  /* 0x0000000000017941 */ /* 0x000fea0003800000 */
.L_x_186:
        /* <DEDUP_REMOVED lines=8> */
[----:B------:R-:W-:-:S05]  /*9530*/  F2FP.SATFINITE.E5M2.F32.PACK_AB_MERGE_C R23, RZ, R23, RZ ;  /* 0x00000017ff17723e */ /* 0x000fca00048060ff */
[----:B------:R0:W-:Y:S01]  /*9540*/  @!P4 STG.E.U8 desc[UR18][R24.64+0x98], R23 ;  /* 0x000098171800c986 */ /* 0x0001e2000c101112 */
[----:B------:R-:W-:Y:S05]  /*9550*/  @P3 BRA `(.L_x_189) ;  /* 0x0000000000043947 */ /* 0x000fea0003800000 */
[----:B------:R0:W5:Y:S02]  /*9560*/  LDG.E.U8 R22, desc[UR18][R28.64+0x99] ;  /* 0x000099121c167981 */ /* 0x000164000c1e1100 */
.L_x_189:
[----:B------:R-:W-:Y:S05]  /*9570*/  BSYNC B1 ;  /* 0x0000000000017941 */ /* 0x000fea0003800000 */
.L_x_188:
        /* <DEDUP_REMOVED lines=8> */
[----:B0-----:R-:W-:-:S05]  /*9600*/  F2FP.SATFINITE.E5M2.F32.PACK_AB_MERGE_C R23, RZ, R22, RZ ;  /* 0x00000016ff17723e */ /* 0x001fca00048060ff */
[----:B------:R0:W-:Y:S01]  /*9610*/  @!P3 STG.E.U8 desc[UR18][R24.64+0x99], R23 ;  /* 0x000099171800b986 */ /* 0x0001e2000c101112 */
[----:B------:R-:W-:Y:S05]  /*9620*/  @P4 BRA `(.L_x_191) ;  /* 0x0000000000044947 */ /* 0x000fea0003800000 */
[----:B------:R0:W5:Y:S02]  /*9630*/  LDG.E.U8 R21, desc[UR18][R30.64+0x98] ;  /* 0x000098121e157981 */ /* 0x000164000c1e1100 */
.L_x_191:
[----:B------:R-:W-:Y:S05]  /*9640*/  BSYNC B1 ;  /* 0x0000000000017941 */ /* 0x000fea0003800000 */
.L_x_190:
        /* <DEDUP_REMOVED lines=12> */
.L_x_193:
[----:B------:R-:W-:Y:S05]  /*9710*/  BSYNC B1 ;  /* 0x0000000000017941 */ /* 0x000fea0003800000 */
.L_x_192:
        /* <DEDUP_REMOVED lines=12> */
.L_x_195:
[----:B------:R-:W-:Y:S05]  /*97e0*/  BSYNC B1 ;  /* 0x0000000000017941 */ /* 0x000fea0003800000 */
.L_x_194:
        /* <DEDUP_REMOVED lines=12> */
.L_x_197:
[----:B------:R-:W-:Y:S05]  /*98b0*/  BSYNC B1 ;  /* 0x0000000000017941 */ /* 0x000fea0003800000 */
.L_x_196:
        /* <DEDUP_REMOVED lines=12> */
.L_x_199:
[----:B------:R-:W-:Y:S05]  /*9980*/  BSYNC B1 ;  /* 0x0000000000017941 */ /* 0x000fea0003800000 */
.L_x_198:
        /* <DEDUP_REMOVED lines=12> */
.L_x_201:
[----:B------:R-:W-:Y:S05]  /*9a50*/  BSYNC B1 ;  /* 0x0000000000017941 */ /* 0x000fea0003800000 */
.L_x_200:
        /* <DEDUP_REMOVED lines=12> */
.L_x_203:
[----:B------:R-:W-:Y:S05]  /*9b20*/  BSYNC B1 ;  /* 0x0000000000017941 */ /* 0x000fea0003800000 */
.L_x_202:
        /* <DEDUP_REMOVED lines=12> */
.L_x_205:
[----:B------:R-:W-:Y:S05]  /*9bf0*/  BSYNC B1 ;  /* 0x0000000000017941 */ /* 0x000fea0003800000 */
.L_x_204:
        /* <DEDUP_REMOVED lines=12> */
.L_x_207:
[----:B------:R-:W-:Y:S05]  /*9cc0*/  BSYNC B1 ;  /* 0x0000000000017941 */ /* 0x000fea0003800000 */
.L_x_206:
        /* <DEDUP_REMOVED lines=12> */
.L_x_209:
[----:B------:R-:W-:Y:S05]  /*9d90*/  BSYNC B1 ;  /* 0x0000000000017941 */ /* 0x000fea0003800000 */
.L_x_208:
        /* <DEDUP_REMOVED lines=12> */
.L_x_211:
[----:B------:R-:W-:Y:S05]  /*9e60*/  BSYNC B1 ;  /* 0x0000000000017941 */ /* 0x000fea0003800000 */
.L_x_210:
        /* <DEDUP_REMOVED lines=12> */
.L_x_213:
[----:B------:R-:W-:Y:S05]  /*9f30*/  BSYNC B1 ;  /* 0x0000000000017941 */ /* 0x000fea0003800000 */
.L_x_212:
        /* <DEDUP_REMOVED lines=12> */
.L_x_215:
[----:B------:R-:W-:Y:S05]  /*a000*/  BSYNC B1 ;  /* 0x0000000000017941 */ /* 0x000fea0003800000 */
.L_x_214:
        /* <DEDUP_REMOVED lines=12> */
.L_x_217:
[----:B------:R-:W-:Y:S05]  /*a0d0*/  BSYNC B1 ;  /* 0x0000000000017941 */ /* 0x000fea0003800000 */
.L_x_216:
        /* <DEDUP_REMOVED lines=12> */
.L_x_219:
[----:B------:R-:W-:Y:S05]  /*a1a0*/  BSYNC B1 ;  /* 0x0000000000017941 */ /* 0x000fea0003800000 */
.L_x_218:
        /* <DEDUP_REMOVED lines=12> */
.L_x_221:
[----:B------:R-:W-:Y:S05]  /*a270*/  BSYNC B1 ;  /* 0x0000000000017941 */ /* 0x000fea0003800000 */
.L_x_220:
        /* <DEDUP_REMOVED lines=12> */
.L_x_223:
[----:B------:R-:W-:Y:S05]  /*a340*/  BSYNC B1 ;  /* 0x0000000000017941 */ /* 0x000fea0003800000 */
.L_x_222:
        /* <DEDUP_REMOVED lines=12> */
.L_x_225:
[----:B------:R-:W-:Y:S05]  /*a410*/  BSYNC B1 ;  /* 0x0000000000017941 */ /* 0x000fea0003800000 */
.L_x_224:
        /* <DEDUP_REMOVED lines=12> */
.L_x_227:
[----:B------:R-:W-:Y:S05]  /*a4e0*/  BSYNC B1 ;  /* 0x0000000000017941 */ /* 0x000fea0003800000 */
.L_x_226:
        /* <DEDUP_REMOVED lines=12> */
.L_x_229:
[----:B------:R-:W-:Y:S05]  /*a5b0*/  BSYNC B1 ;  /* 0x0000000000017941 */ /* 0x000fea0003800000 */
.L_x_228:
[----:B-----5:R-:W-:Y:S01]  /*a5c0*/  LOP3.LUT R2, R2, 0xff, RZ, 0xc0, !PT ;  /* 0x000000ff02027812 */ /* 0x020fe200078ec0ff */
[----:B------:R-:W-:Y:S01]  /*a5d0*/  BSSY B1, `(.L_x_230) ;  /* 0x000000b000017945 */ /* 0x000fe20003800000 */
[----:B------:R-:W-:Y:S02]  /*a5e0*/  ISETP.LT.OR P4, PT, R35, 0xc1, !P1 ;  /* 0x000000c12300780c */ /* 0x000fe40004f81670 */
[----:B------:R-:W-:-:S05]  /*a5f0*/  F2FP.F16.E5M2.UNPACK_B R2, R2 ;  /* 0x00000002ff02723e */ /* 0x000fca00020004ff */
[----:B------:R-:W-:-:S05]  /*a600*/  HADD2.F32 R2, -RZ, R2.H0_H0 ;  /* 0x20000002ff027230 */ /* 0x000fca0000004100 */
[----:B0-----:R-:W-:-:S04]  /*a610*/  FMUL R3, R2, UR21 ;  /* 0x0000001502037c20 */ /* 0x001fc80008400000 */
[----:B------:R-:W-:Y:S01]  /*a620*/  FFMA R3, R0, UR20, R3 ;  /* 0x0000001400037c23 */ /* 0x000fe20008000003 */
[----:B------:R-:W-:-:S04]  /*a630*/  PRMT R0, RZ, 0x7610, R0 ;  /* 0x00007610ff007816 */ /* 0x000fc80000000000 */
[----:B------:R-:W-:-:S05]  /*a640*/  F2FP.SATFINITE.E5M2.F32.PACK_AB_MERGE_C R3, RZ, R3, RZ ;  /* 0x00000003ff03723e */ /* 0x000fca00048060ff */
[----:B------:R0:W-:Y:S01]  /*a650*/  @!P3 STG.E.U8 desc[UR18][R24.64+0xc1], R3 ;  /* 0x0000c1031800b986 */ /* 0x0001e2000c101112 */
[----:B------:R-:W-:Y:S05]  /*a660*/  @P4 BRA `(.L_x_231) ;  /* 0x0000000000044947 */ /* 0x000fea0003800000 */
[----:B------:R0:W5:Y:S02]  /*a670*/  LDG.E.U8 R0, desc[UR18][R30.64+0xc0] ;  /* 0x0000c0121e007981 */ /* 0x000164000c1e1100 */
.L_x_231:
[----:B------:R-:W-:Y:S05]  /*a680*/  BSYNC B1 ;  /* 0x0000000000017941 */ /* 0x000fea0003800000 */
.L_x_230:
[----:B------:R-:W2:Y:S01]  /*a690*/  LDL.LU R2, [R1] ;  /* 0x0000000001027983 */ /* 0x000ea20000300800 */
[----:B-----5:R-:W-:Y:S01]  /*a6a0*/  LOP3.LUT R0, R0, 0xff, RZ, 0xc0, !PT ;  /* 0x000000ff00007812 */ /* 0x020fe200078ec0ff */
[----:B------:R-:W-:Y:S01]  /*a6b0*/  BSSY B1, `(.L_x_232) ;  /* 0x000000b000017945 */ /* 0x000fe20003800000 */
[----:B------:R-:W-:Y:S02]  /*a6c0*/  ISETP.LT.OR P3, PT, R35, 0xc2, !P1 ;  /* 0x000000c22300780c */ /* 0x000fe40004f61670 */
[----:B------:R-:W-:-:S05]  /*a6d0*/  F2FP.F16.E5M2.UNPACK_B R0, R0 ;  /* 0x00000000ff00723e */ /* 0x000fca00020004ff */
[----:B------:R-:W-:-:S05]  /*a6e0*/  HADD2.F32 R0, -RZ, R0.H0_H0 ;  /* 0x20000000ff007230 */ /* 0x000fca0000004100 */
[----:B------:R-:W-:-:S04]  /*a6f0*/  FMUL R0, R0, UR21 ;  /* 0x0000001500007c20 */ /* 0x000fc80008400000 */
[----:B--2---:R-:W-:-:S05]  /*a700*/  FFMA R0, R2, UR20, R0 ;  /* 0x0000001402007c23 */ /* 0x004fca0008000000 */
[----:B0-----:R-:W-:Y:S02]  /*a710*/  F2FP.SATFINITE.E5M2.F32.PACK_AB_MERGE_C R3, RZ, R0, RZ ;  /* 0x00000000ff03723e */ /* 0x001fe400048060ff */
[----:B------:R-:W-:-:S03]  /*a720*/  PRMT R0, RZ, 0x7610, R0 ;  /* 0x00007610ff007816 */ /* 0x000fc60000000000 */
[----:B------:R0:W-:Y:S01]  /*a730*/  @!P4 STG.E.U8 desc[UR18][R26.64+0xc0], R3 ;  /* 0x0000c0031a00c986 */ /* 0x0001e2000c101112 */
[----:B------:R-:W-:Y:S05]  /*a740*/  @P3 BRA `(.L_x_233) ;  /* 0x0000000000043947 */ /* 0x000fea0003800000 */
[----:B------:R2:W5:Y:S02]  /*a750*/  LDG.E.U8 R0, desc[UR18][R30.64+0xc1] ;  /* 0x0000c1121e007981 */ /* 0x000564000c1e1100 */
.L_x_233:
[----:B------:R-:W-:Y:S05]  /*a760*/  BSYNC B1 ;  /* 0x0000000000017941 */ /* 0x000fea0003800000 */
.L_x_232:
[----:B------:R-:W3:Y:S01]  /*a770*/  LDL.LU R2, [R1+0x4] ;  /* 0x0000040001027983 */ /* 0x000ee20000300800 */
[----:B-----5:R-:W-:Y:S01]  /*a780*/  LOP3.LUT R0, R0, 0xff, RZ, 0xc0, !PT ;  /* 0x000000ff00007812 */ /* 0x020fe200078ec0ff */
[----:B------:R-:W-:Y:S01]  /*a790*/  BSSY B1, `(.L_x_234) ;  /* 0x000000b000017945 */ /* 0x000fe20003800000 */
[----:B------:R-:W-:Y:S02]  /*a7a0*/  ISETP.LT.OR P4, PT, R35, 0xc9, !P0 ;  /* 0x000000c92300780c */ /* 0x000fe40004781670 */
[----:B------:R-:W-:-:S05]  /*a7b0*/  F2FP.F16.E5M2.UNPACK_B R0, R0 ;  /* 0x00000000ff00723e */ /* 0x000fca00020004ff */
[----:B------:R-:W-:-:S05]  /*a7c0*/  HADD2.F32 R0, -RZ, R0.H0_H0 ;  /* 0x20000000ff007230 */ /* 0x000fca0000004100 */
[----:B------:R-:W-:-:S04]  /*a7d0*/  FMUL R0, R0, UR21 ;  /* 0x0000001500007c20 */ /* 0x000fc80008400000 */
[----:B---3--:R-:W-:-:S05]  /*a7e0*/  FFMA R0, R2, UR20, R0 ;  /* 0x0000001402007c23 */ /* 0x008fca0008000000 */
[----:B0-----:R-:W-:Y:S02]  /*a7f0*/  F2FP.SATFINITE.E5M2.F32.PACK_AB_MERGE_C R3, RZ, R0, RZ ;  /* 0x00000000ff03723e */ /* 0x001fe400048060ff */
[----:B------:R-:W-:-:S03]  /*a800*/  PRMT R0, RZ, 0x7610, R0 ;  /* 0x00007610ff007816 */ /* 0x000fc60000000000 */
[----:B------:R0:W-:Y:S01]  /*a810*/  @!P3 STG.E.U8 desc[UR18][R26.64+0xc1], R3 ;  /* 0x0000c1031a00b986 */ /* 0x0001e2000c101112 */
[----:B------:R-:W-:Y:S05]  /*a820*/  @P4 BRA `(.L_x_235) ;  /* 0x0000000000044947 */ /* 0x000fea0003800000 */
[----:B------:R3:W5:Y:S02]  /*a830*/  LDG.E.U8 R0, desc[UR18][R28.64+0xc8] ;  /* 0x0000c8121c007981 */ /* 0x000764000c1e1100 */
.L_x_235:
[----:B------:R-:W-:Y:S05]  /*a840*/  BSYNC B1 ;  /* 0x0000000000017941 */ /* 0x000fea0003800000 */
.L_x_234:
[----:B------:R-:W2:Y:S01]  /*a850*/  LDL.LU R2, [R1+0x8] ;  /* 0x0000080001027983 */ /* 0x000ea20000300800 */
        /* <DEDUP_REMOVED lines=12> */
.L_x_237:
[----:B------:R-:W-:Y:S05]  /*a920*/  BSYNC B1 ;  /* 0x0000000000017941 */ /* 0x000fea0003800000 */
.L_x_236:
        /* <DEDUP_REMOVED lines=13> */
.L_x_239:
[----:B------:R-:W-:Y:S05]  /*aa00*/  BSYNC B1 ;  /* 0x0000000000017941 */ /* 0x000fea0003800000 */
.L_x_238:
        /* <DEDUP_REMOVED lines=13> */
.L_x_241:
[----:B------:R-:W-:Y:S05]  /*aae0*/  BSYNC B1 ;  /* 0x0000000000017941 */ /* 0x000fea0003800000 */
.L_x_240:
        /* <DEDUP_REMOVED lines=13> */
.L_x_243:
[----:B------:R-:W-:Y:S05]  /*abc0*/  BSYNC B1 ;  /* 0x0000000000017941 */ /* 0x000fea0003800000 */
.L_x_242:
        /* <DEDUP_REMOVED lines=13> */
.L_x_245:
[----:B------:R-:W-:Y:S05]  /*aca0*/  BSYNC B1 ;  /* 0x0000000000017941 */ /* 0x000fea0003800000 */
.L_x_244:
        /* <DEDUP_REMOVED lines=13> */
.L_x_247:
[----:B------:R-:W-:Y:S05]  /*ad80*/  BSYNC B1 ;  /* 0x0000000000017941 */ /* 0x000fea0003800000 */
.L_x_246:
        /* <DEDUP_REMOVED lines=13> */
.L_x_249:
[----:B------:R-:W-:Y:S05]  /*ae60*/  BSYNC B1 ;  /* 0x0000000000017941 */ /* 0x000fea0003800000 */
.L_x_248:
        /* <DEDUP_REMOVED lines=13> */
.L_x_251:
[----:B------:R-:W-:Y:S05]  /*af40*/  BSYNC B1 ;  /* 0x0000000000017941 */ /* 0x000fea0003800000 */
.L_x_250:
        /* <DEDUP_REMOVED lines=13> */
.L_x_253:
[----:B------:R-:W-:Y:S05]  /*b020*/  BSYNC B1 ;  /* 0x0000000000017941 */ /* 0x000fea0003800000 */
.L_x_252:
        /* <DEDUP_REMOVED lines=13> */
.L_x_255:
[----:B------:R-:W-:Y:S05]  /*b100*/  BSYNC B1 ;  /* 0x0000000000017941 */ /* 0x000fea0003800000 */
.L_x_254:
        /* <DEDUP_REMOVED lines=13> */
.L_x_257:
[----:B------:R-:W-:Y:S05]  /*b1e0*/  BSYNC B1 ;  /* 0x0000000000017941 */ /* 0x000fea0003800000 */
.L_x_256:
        /* <DEDUP_REMOVED lines=13> */
.L_x_259:
[----:B------:R-:W-:Y:S05]  /*b2c0*/  BSYNC B1 ;  /* 0x0000000000017941 */ /* 0x000fea0003800000 */
.L_x_258:
        /* <DEDUP_REMOVED lines=13> */
.L_x_261:
[----:B------:R-:W-:Y:S05]  /*b3a0*/  BSYNC B1 ;  /* 0x0000000000017941 */ /* 0x000fea0003800000 */
.L_x_260:
        /* <DEDUP_REMOVED lines=13> */
.L_x_263:
[----:B------:R-:W-:Y:S05]  /*b480*/  BSYNC B1 ;  /* 0x0000000000017941 */ /* 0x000fea0003800000 */
.L_x_262:
        /* <DEDUP_REMOVED lines=13> */
.L_x_265:
[----:B------:R-:W-:Y:S05]  /*b560*/  BSYNC B1 ;  /* 0x0000000000017941 */ /* 0x000fea0003800000 */
.L_x_264:
        /* <DEDUP_REMOVED lines=13> */
.L_x_267:
[----:B------:R-:W-:Y:S05]  /*b640*/  BSYNC B1 ;  /* 0x0000000000017941 */ /* 0x000fea0003800000 */
.L_x_266:
        /* <DEDUP_REMOVED lines=13> */
.L_x_269:
[----:B------:R-:W-:Y:S05]  /*b720*/  BSYNC B1 ;  /* 0x0000000000017941 */ /* 0x000fea0003800000 */
.L_x_268:
        /* <DEDUP_REMOVED lines=13> */
.L_x_271:
[----:B------:R-:W-:Y:S05]  /*b800*/  BSYNC B1 ;  /* 0x0000000000017941 */ /* 0x000fea0003800000 */
.L_x_270:
        /* <DEDUP_REMOVED lines=13> */
.L_x_273:
[----:B------:R-:W-:Y:S05]  /*b8e0*/  BSYNC B1 ;  /* 0x0000000000017941 */ /* 0x000fea0003800000 */
.L_x_272:
        /* <DEDUP_REMOVED lines=13> */
.L_x_275:
[----:B------:R-:W-:Y:S05]  /*b9c0*/  BSYNC B1 ;  /* 0x0000000000017941 */ /* 0x000fea0003800000 */
.L_x_274:
        /* <DEDUP_REMOVED lines=13> */
.L_x_277:
[----:B------:R-:W-:Y:S05]  /*baa0*/  BSYNC B1 ;  /* 0x0000000000017941 */ /* 0x000fea0003800000 */
.L_x_276:
        /* <DEDUP_REMOVED lines=13> */
.L_x_279:
[----:B------:R-:W-:Y:S05]  /*bb80*/  BSYNC B1 ;  /* 0x0000000000017941 */ /* 0x000fea0003800000 */
.L_x_278:
        /* <DEDUP_REMOVED lines=13> */
.L_x_281:
[----:B------:R-:W-:Y:S05]  /*bc60*/  BSYNC B1 ;  /* 0x0000000000017941 */ /* 0x000fea0003800000 */
.L_x_280:
        /* <DEDUP_REMOVED lines=13> */
.L_x_283:
[----:B------:R-:W-:Y:S05]  /*bd40*/  BSYNC B1 ;  /* 0x0000000000017941 */ /* 0x000fea0003800000 */
.L_x_282:
        /* <DEDUP_REMOVED lines=13> */
.L_x_285:
[----:B------:R-:W-:Y:S05]  /*be20*/  BSYNC B1 ;  /* 0x0000000000017941 */ /* 0x000fea0003800000 */
.L_x_284:
        /* <DEDUP_REMOVED lines=13> */
.L_x_287:
[----:B------:R-:W-:Y:S05]  /*bf00*/  BSYNC B1 ;  /* 0x0000000000017941 */ /* 0x000fea0003800000 */
.L_x_286:
        /* <DEDUP_REMOVED lines=13> */
.L_x_289:
[----:B------:R-:W-:Y:S05]  /*bfe0*/  BSYNC B1 ;  /* 0x0000000000017941 */ /* 0x000fea0003800000 */
.L_x_288:
[----:B------:R-:W-:Y:S05]  /*bff0*/  @P1 BRA `(.L_x_290) ;  /* 0x0000002000a41947 */ /* 0x000fea0003800000 */
[----:B------:R-:W2:Y:S01]  /*c000*/  LDL.LU R2, [R1+0x74] ;  /* 0x0000740001027983 */ /* 0x000ea20000300800 */
[----:B-----5:R-:W-:-:S04]  /*c010*/  LOP3.LUT R0, R0, 0xff, RZ, 0xc0, !PT ;  /* 0x000000ff00007812 */ /* 0x020fc800078ec0ff */
[----:B------:R-:W-:-:S05]  /*c020*/  F2FP.F16.E5M2.UNPACK_B R0, R0 ;  /* 0x00000000ff00723e */ /* 0x000fca00020004ff */
[----:B------:R-:W-:-:S05]  /*c030*/  HADD2.F32 R0, -RZ, R0.H0_H0 ;  /* 0x20000000ff007230 */ /* 0x000fca0000004100 */
[----:B------:R-:W-:-:S04]  /*c040*/  FMUL R0, R0, UR21 ;  /* 0x0000001500007c20 */ /* 0x000fc80008400000 */
[----:B--2---:R-:W-:-:S05]  /*c050*/  FFMA R0, R2, UR20, R0 ;  /* 0x0000001402007c23 */ /* 0x004fca0008000000 */
[----:B0-----:R-:W-:-:S05]  /*c060*/  F2FP.SATFINITE.E5M2.F32.PACK_AB_MERGE_C R3, RZ, R0, RZ ;  /* 0x00000000ff03723e */ /* 0x001fca00048060ff */
[----:B------:R0:W-:Y:S01]  /*c070*/  STG.E.U8 desc[UR18][R26.64+0xf9], R3 ;  /* 0x0000f9031a007986 */ /* 0x0001e2000c101112 */
[----:B------:R-:W-:Y:S05]  /*c080*/  BRA `(.L_x_290) ;  /* 0x0000002000807947 */ /* 0x000fea0003800000 */
.L_x_33:
[----:B------:R-:W-:Y:S01]  /*c090*/  ISETP.GE.AND P1, PT, R38, 0x1, PT ;  /* 0x000000012600780c */ /* 0x000fe20003f26270 */
[----:B------:R-:W-:Y:S01]  /*c0a0*/  FMUL R226, R226, UR20 ;  /* 0x00000014e2e27c20 */ /* 0x000fe20008400000 */
[----:B------:R-:W2:Y:S01]  /*c0b0*/  LDL.LU R227, [R1+0x10] ;  /* 0x0000100001e37983 */ /* 0x000ea20000300800 */
[----:B------:R-:W-:Y:S01]  /*c0c0*/  ISETP.GE.AND P0, PT, R38, 0x9, PT ;  /* 0x000000092600780c */ /* 0x000fe20003f06270 */
[----:B------:R-:W-:Y:S01]  /*c0d0*/  FMUL R225, R225, UR20 ;  /* 0x00000014e1e17c20 */ /* 0x000fe20008400000 */
[C---:B------:R-:W-:Y:S02]  /*c0e0*/  ISETP.LT.OR P4, PT, R35.reuse, 0x1, !P1 ;  /* 0x000000012300780c */ /* 0x040fe40004f81670 */
[C---:B------:R-:W-:Y:S02]  /*c0f0*/  ISETP.LT.OR P5, PT, R35.reuse, 0x2, !P1 ;  /* 0x000000022300780c */ /* 0x040fe40004fa1670 */
[----:B------:R-:W-:Y:S02]  /*c100*/  F2FP.SATFINITE.E5M2.F32.PACK_AB_MERGE_C R29, RZ, R226, RZ ;  /* 0x000000e2ff1d723e */ /* 0x000fe400048060ff */
[C---:B------:R-:W-:Y:S01]  /*c110*/  ISETP.LT.OR P3, PT, R35.reuse, 0x1, !P0 ;  /* 0x000000012300780c */ /* 0x040fe20004761670 */
[----:B------:R-:W-:Y:S01]  /*c120*/  FMUL R224, R224, UR20 ;  /* 0x00000014e0e07c20 */ /* 0x000fe20008400000 */
[----:B------:R-:W-:Y:S01]  /*c130*/  ISETP.LT.OR P6, PT, R35, 0xa, !P1 ;  /* 0x0000000a2300780c */ /* 0x000fe20004fc1670 */
[----:B------:R-:W-:Y:S01]  /*c140*/  FMUL R223, R223, UR20 ;  /* 0x00000014dfdf7c20 */ /* 0x000fe20008400000 */
[----:B------:R-:W-:Y:S01]  /*c150*/  F2FP.SATFINITE.E5M2.F32.PACK_AB_MERGE_C R225, RZ, R225, RZ ;  /* 0x000000e1ffe1723e */ /* 0x000fe200048060ff */
[----:B------:R-:W-:Y:S01]  /*c160*/  FMUL R221, R221, UR20 ;  /* 0x00000014dddd7c20 */ /* 0x000fe20008400000 */
[----:B------:R-:W-:Y:S01]  /*c170*/  FMUL R222, R222, UR20 ;  /* 0x00000014dede7c20 */ /* 0x000fe20008400000 */
[----:B------:R0:W-:Y:S01]  /*c180*/  @!P4 STG.E.U8 desc[UR18][R24.64], R29 ;  /* 0x0000001d1800c986 */ /* 0x0001e2000c101112 */
[----:B------:R-:W-:-:S02]  /*c190*/  ISETP.LT.OR P4, PT, R35, 0x2, !P0 ;  /* 0x000000022300780c */ /* 0x000fc40004781670 */
[----:B------:R-:W-:Y:S01]  /*c1a0*/  F2FP.SATFINITE.E5M2.F32.PACK_AB_MERGE_C R31, RZ, R224, RZ ;  /* 0x000000e0ff1f723e */ /* 0x000fe200048060ff */
[----:B------:R1:W-:Y:S01]  /*c1b0*/  @!P5 STG.E.U8 desc[UR18][R24.64+0x1], R225 ;  /* 0x000001e11800d986 */ /* 0x0003e2000c101112 */
[C---:B------:R-:W-:Y:S02]  /*c1c0*/  ISETP.LT.OR P5, PT, R35.reuse, 0x9, !P1 ;  /* 0x000000092300780c */ /* 0x040fe40004fa1670 */
[----:B------:R-:W-:Y:S01]  /*c1d0*/  F2FP.SATFINITE.E5M2.F32.PACK_AB_MERGE_C R223, RZ, R223, RZ ;  /* 0x000000dfffdf723e */ /* 0x000fe200048060ff */
[----:B------:R-:W-:Y:S01]  /*c1e0*/  FMUL R220, R220, UR20 ;  /* 0x00000014dcdc7c20 */ /* 0x000fe20008400000 */
[----:B------:R-:W-:Y:S01]  /*c1f0*/  F2FP.SATFINITE.E5M2.F32.PACK_AB_MERGE_C R221, RZ, R221, RZ ;  /* 0x000000ddffdd723e */ /* 0x000fe200048060ff */
[----:B------:R-:W-:Y:S01]  /*c200*/  @!P3 STG.E.U8 desc[UR18][R26.64], R31 ;  /* 0x0000001f1a00b986 */ /* 0x000fe2000c101112 */
[----:B------:R-:W-:-:S03]  /*c210*/  ISETP.LT.OR P3, PT, R35, 0x9, !P0 ;  /* 0x000000092300780c */ /* 0x000fc60004761670 */
[----:B------:R-:W-:Y:S01]  /*c220*/  @!P4 STG.E.U8 desc[UR18][R26.64+0x1], R223 ;  /* 0x000001df1a00c986 */ /* 0x000fe2000c101112 */
[----:B------:R-:W-:-:S03]  /*c230*/  ISETP.LT.OR P4, PT, R35, 0xa, !P0 ;  /* 0x0000000a2300780c */ /* 0x000fc60004781670 */
[----:B------:R-:W-:Y:S01]  /*c240*/  @!P6 STG.E.U8 desc[UR18][R24.64+0x9], R221 ;  /* 0x000009dd1800e986 */ /* 0x000fe2000c101112 */
[----:B------:R-:W-:Y:S01]  /*c250*/  ISETP.LT.OR P6, PT, R35, 0x12, !P1 ;  /* 0x000000122300780c */ /* 0x000fe20004fc1670 */
[----:B------:R-:W-:Y:S01]  /*c260*/  FMUL R219, R219, UR20 ;  /* 0x00000014dbdb7c20 */ /* 0x000fe20008400000 */
[----:B0-----:R-:W-:Y:S01]  /*c270*/  F2FP.SATFINITE.E5M2.F32.PACK_AB_MERGE_C R29, RZ, R222, RZ ;  /* 0x000000deff1d723e */ /* 0x001fe200048060ff */
[----:B------:R-:W-:Y:S01]  /*c280*/  FMUL R217, R217, UR20 ;  /* 0x00000014d9d97c20 */ /* 0x000fe20008400000 */
[----:B------:R-:W3:Y:S01]  /*c290*/  LDL.LU R226, [R1+0xc] ;  /* 0x00000c0001e27983 */ /* 0x000ee20000300800 */
[----:B------:R-:W-:Y:S02]  /*c2a0*/  F2FP.SATFINITE.E5M2.F32.PACK_AB_MERGE_C R33, RZ, R220, RZ ;  /* 0x000000dcff21723e */ /* 0x000fe400048060ff */
[----:B------:R-:W-:Y:S01]  /*c2b0*/  F2FP.SATFINITE.E5M2.F32.PACK_AB_MERGE_C R219, RZ, R219, RZ ;  /* 0x000000dbffdb723e */ /* 0x000fe200048060ff */
[----:B------:R0:W-:Y:S01]  /*c2c0*/  @!P5 STG.E.U8 desc[UR18][R24.64+0x8], R29 ;  /* 0x0000081d1800d986 */ /* 0x0001e2000c101112 */
[----:B------:R-:W-:-:S02]  /*c2d0*/  ISETP.LT.OR P5, PT, R35, 0x11, !P1 ;  /* 0x000000112300780c */ /* 0x000fc40004fa1670 */
[----:B------:R-:W-:Y:S01]  /*c2e0*/  F2FP.SATFINITE.E5M2.F32.PACK_AB_MERGE_C R217, RZ, R217, RZ ;  /* 0x000000d9ffd9723e */ /* 0x000fe200048060ff */
[----:B-1----:R-:W4:Y:S01]  /*c2f0*/  LDL.LU R225, [R1+0x8] ;  /* 0x0000080001e17983 */ /* 0x002f220000300800 */
[----:B------:R-:W-:-:S03]  /*c300*/  FMUL R218, R218, UR20 ;  /* 0x00000014dada7c20 */ /* 0x000fc60008400000 */
[----:B------:R-:W3:Y:S04]  /*c310*/  LDL.LU R224, [R1+0x4] ;  /* 0x0000040001e07983 */ /* 0x000ee80000300800 */
[----:B------:R-:W4:Y:S01]  /*c320*/  LDL.LU R222, [R1] ;  /* 0x0000000001de7983 */ /* 0x000f220000300800 */
[----:B0-----:R-:W-:Y:S01]  /*c330*/  F2FP.SATFINITE.E5M2.F32.PACK_AB_MERGE_C R29, RZ, R218, RZ ;  /* 0x000000daff1d723e */ /* 0x001fe200048060ff */
[----:B------:R-:W-:Y:S01]  /*c340*/  FMUL R216, R216, UR20 ;  /* 0x00000014d8d87c20 */ /* 0x000fe20008400000 */
[----:B------:R-:W-:Y:S01]  /*c350*/  FMUL R215, R215, UR20 ;  /* 0x00000014d7d77c20 */ /* 0x000fe20008400000 */
[----:B------:R0:W-:Y:S01]  /*c360*/  @!P3 STG.E.U8 desc[UR18][R26.64+0x8], R33 ;  /* 0x000008211a00b986 */ /* 0x0001e2000c101112 */
[----:B------:R-:W-:Y:S01]  /*c370*/  ISETP.LT.OR P3, PT, R35, 0x11, !P0 ;  /* 0x000000112300780c */ /* 0x000fe20004761670 */
[----:B------:R-:W-:Y:S01]  /*c380*/  FMUL R213, R213, UR20 ;  /* 0x00000014d5d57c20 */ /* 0x000fe20008400000 */
[----:B------:R-:W-:Y:S01]  /*c390*/  F2FP.SATFINITE.E5M2.F32.PACK_AB_MERGE_C R31, RZ, R216, RZ ;  /* 0x000000d8ff1f723e */ /* 0x000fe200048060ff */
[----:B------:R-:W-:Y:S01]  /*c3a0*/  @!P4 STG.E.U8 desc[UR18][R26.64+0x9], R219 ;  /* 0x000009db1a00c986 */ /* 0x000fe2000c101112 */
[C---:B------:R-:W-:Y:S01]  /*c3b0*/  ISETP.LT.OR P4, PT, R35.reuse, 0x12, !P0 ;  /* 0x000000122300780c */ /* 0x040fe20004781670 */
[----:B------:R-:W-:Y:S01]  /*c3c0*/  FMUL R214, R214, UR20 ;  /* 0x00000014d6d67c20 */ /* 0x000fe20008400000 */
[----:B------:R-:W-:Y:S01]  /*c3d0*/  F2FP.SATFINITE.E5M2.F32.PACK_AB_MERGE_C R215, RZ, R215, RZ ;  /* 0x000000d7ffd7723e */ /* 0x000fe200048060ff */
[----:B------:R-:W-:Y:S01]  /*c3e0*/  @!P6 STG.E.U8 desc[UR18][R24.64+0x11], R217 ;  /* 0x000011d91800e986 */ /* 0x000fe2000c101112 */
[C---:B------:R-:W-:Y:S01]  /*c3f0*/  ISETP.LT.OR P6, PT, R35.reuse, 0x1a, !P1 ;  /* 0x0000001a2300780c */ /* 0x040fe20004fc1670 */
[----:B------:R-:W-:Y:S01]  /*c400*/  FMUL R212, R212, UR20 ;  /* 0x00000014d4d47c20 */ /* 0x000fe20008400000 */
[----:B------:R-:W-:Y:S01]  /*c410*/  F2FP.SATFINITE.E5M2.F32.PACK_AB_MERGE_C R213, RZ, R213, RZ ;  /* 0x000000d5ffd5723e */ /* 0x000fe200048060ff */
[----:B------:R1:W-:Y:S01]  /*c420*/  @!P5 STG.E.U8 desc[UR18][R24.64+0x10], R29 ;  /* 0x0000101d1800d986 */ /* 0x0003e2000c101112 */
[----:B------:R-:W-:Y:S01]  /*c430*/  ISETP.LT.OR P5, PT, R35, 0x19, !P1 ;  /* 0x000000192300780c */ /* 0x000fe20004fa1670 */
[----:B------:R-:W-:Y:S01]  /*c440*/  FMUL R211, R211, UR20 ;  /* 0x00000014d3d37c20 */ /* 0x000fe20008400000 */
[----:B------:R-:W-:Y:S01]  /*c450*/  FMUL R209, R209, UR20 ;  /* 0x00000014d1d17c20 */ /* 0x000fe20008400000 */
[----:B------:R1:W-:Y:S01]  /*c460*/  @!P3 STG.E.U8 desc[UR18][R26.64+0x10], R31 ;  /* 0x0000101f1a00b986 */ /* 0x0003e2000c101112 */
[C---:B------:R-:W-:Y:S01]  /*c470*/  ISETP.LT.OR P3, PT, R35.reuse, 0x19, !P0 ;  /* 0x000000192300780c */ /* 0x040fe20004761670 */
[----:B------:R-:W-:Y:S01]  /*c480*/  FMUL R210, R210, UR20 ;  /* 0x00000014d2d27c20 */ /* 0x000fe20008400000 */
[----:B0-----:R-:W-:Y:S01]  /*c490*/  F2FP.SATFINITE.E5M2.F32.PACK_AB_MERGE_C R33, RZ, R212, RZ ;  /* 0x000000d4ff21723e */ /* 0x001fe200048060ff */
[----:B------:R-:W-:Y:S01]  /*c4a0*/  @!P4 STG.E.U8 desc[UR18][R26.64+0x11], R215 ;  /* 0x000011d71a00c986 */ /* 0x000fe2000c101112 */
[C---:B------:R-:W-:Y:S01]  /*c4b0*/  ISETP.LT.OR P4, PT, R35.reuse, 0x1a, !P0 ;  /* 0x0000001a2300780c */ /* 0x040fe20004781670 */
[----:B------:R-:W-:Y:S01]  /*c4c0*/  FMUL R208, R208, UR20 ;  /* 0x00000014d0d07c20 */ /* 0x000fe20008400000 */
[----:B------:R-:W-:Y:S01]  /*c4d0*/  F2FP.SATFINITE.E5M2.F32.PACK_AB_MERGE_C R211, RZ, R211, RZ ;  /* 0x000000d3ffd3723e */ /* 0x000fe200048060ff */
[----:B------:R-:W-:Y:S01]  /*c4e0*/  @!P6 STG.E.U8 desc[UR18][R24.64+0x19], R213 ;  /* 0x000019d51800e986 */ /* 0x000fe2000c101112 */
[----:B------:R-:W-:Y:S01]  /*c4f0*/  ISETP.LT.OR P6, PT, R35, 0x22, !P1 ;  /* 0x000000222300780c */ /* 0x000fe20004fc1670 */
[----:B------:R-:W-:Y:S01]  /*c500*/  FMUL R207, R207, UR20 ;  /* 0x00000014cfcf7c20 */ /* 0x000fe20008400000 */
[----:B-1----:R-:W-:Y:S01]  /*c510*/  F2FP.SATFINITE.E5M2.F32.PACK_AB_MERGE_C R29, RZ, R214, RZ ;  /* 0x000000d6ff1d723e */ /* 0x002fe200048060ff */
[----:B------:R-:W-:Y:S01]  /*c520*/  FMUL R205, R205, UR20 ;  /* 0x00000014cdcd7c20 */ /* 0x000fe20008400000 */
[----:B------:R-:W-:Y:S01]  /*c530*/  F2FP.SATFINITE.E5M2.F32.PACK_AB_MERGE_C R209, RZ, R209, RZ ;  /* 0x000000d1ffd1723e */ /* 0x000fe200048060ff */
[----:B------:R-:W-:Y:S01]  /*c540*/  FMUL R206, R206, UR20 ;  /* 0x00000014cece7c20 */ /* 0x000fe20008400000 */
[----:B------:R-:W-:Y:S01]  /*c550*/  F2FP.SATFINITE.E5M2.F32.PACK_AB_MERGE_C R31, RZ, R208, RZ ;  /* 0x000000d0ff1f723e */ /* 0x000fe200048060ff */
[----:B------:R0:W-:Y:S01]  /*c560*/  @!P5 STG.E.U8 desc[UR18][R24.64+0x18], R29 ;  /* 0x0000181d1800d986 */ /* 0x0001e2000c101112 */
[C---:B------:R-:W-:Y:S01]  /*c570*/  ISETP.LT.OR P5, PT, R35.reuse, 0x21, !P1 ;  /* 0x000000212300780c */ /* 0x040fe20004fa1670 */
[----:B------:R-:W-:Y:S01]  /*c580*/  FMUL R204, R204, UR20 ;  /* 0x00000014cccc7c20 */ /* 0x000fe20008400000 */
[----:B------:R-:W-:Y:S01]  /*c590*/  F2FP.SATFINITE.E5M2.F32.PACK_AB_MERGE_C R207, RZ, R207, RZ ;  /* 0x000000cfffcf723e */ /* 0x000fe200048060ff */
[----:B------:R1:W-:Y:S01]  /*c5a0*/  @!P3 STG.E.U8 desc[UR18][R26.64+0x18], R33 ;  /* 0x000018211a00b986 */ /* 0x0003e2000c101112 */
[----:B------:R-:W-:Y:S01]  /*c5b0*/  ISETP.LT.OR P3, PT, R35, 0x21, !P0 ;  /* 0x000000212300780c */ /* 0x000fe20004761670 */
[----:B------:R-:W-:Y:S01]  /*c5c0*/  FMUL R203, R203, UR20 ;  /* 0x00000014cbcb7c20 */ /* 0x000fe20008400000 */
[----:B------:R-:W-:Y:S01]  /*c5d0*/  F2FP.SATFINITE.E5M2.F32.PACK_AB_MERGE_C R205, RZ, R205, RZ ;  /* 0x000000cdffcd723e */ /* 0x000fe200048060ff */
[----:B------:R-:W-:Y:S01]  /*c5e0*/  @!P4 STG.E.U8 desc[UR18][R26.64+0x19], R211 ;  /* 0x000019d31a00c986 */ /* 0x000fe2000c101112 */
[----:B------:R-:W-:Y:S01]  /*c5f0*/  ISETP.LT.OR P4, PT, R35, 0x22, !P0 ;  /* 0x000000222300780c */ /* 0x000fe20004781670 */
[----:B------:R-:W-:Y:S01]  /*c600*/  FMUL R201, R201, UR20 ;  /* 0x00000014c9c97c20 */ /* 0x000fe20008400000 */
[----:B------:R-:W-:Y:S01]  /*c610*/  F2FP.SATFINITE.E5M2.F32.PACK_AB_MERGE_C R203, RZ, R203, RZ ;  /* 0x000000cbffcb723e */ /* 0x000fe200048060ff */
[----:B------:R-:W-:Y:S01]  /*c620*/  @!P6 STG.E.U8 desc[UR18][R24.64+0x21], R209 ;  /* 0x000021d11800e986 */ /* 0x000fe2000c101112 */
[----:B------:R-:W-:Y:S01]  /*c630*/  ISETP.LT.OR P6, PT, R35, 0x2a, !P1 ;  /* 0x0000002a2300780c */ /* 0x000fe20004fc1670 */
[----:B------:R-:W-:Y:S01]  /*c640*/  FMUL R202, R202, UR20 ;  /* 0x00000014caca7c20 */ /* 0x000fe20008400000 */
[----:B0-----:R-:W-:Y:S01]  /*c650*/  F2FP.SATFINITE.E5M2.F32.PACK_AB_MERGE_C R29, RZ, R210, RZ ;  /* 0x000000d2ff1d723e */ /* 0x001fe200048060ff */
[----:B------:R-:W-:Y:S01]  /*c660*/  FMUL R200, R200, UR20 ;  /* 0x00000014c8c87c20 */ /* 0x000fe20008400000 */
[----:B-1----:R-:W-:Y:S01]  /*c670*/  F2FP.SATFINITE.E5M2.F32.PACK_AB_MERGE_C R33, RZ, R204, RZ ;  /* 0x000000ccff21723e */ /* 0x002fe200048060ff */
[----:B------:R-:W-:Y:S01]  /*c680*/  FMUL R199, R199, UR20 ;  /* 0x00000014c7c77c20 */ /* 0x000fe20008400000 */
[----:B------:R-:W-:Y:S01]  /*c690*/  F2FP.SATFINITE.E5M2.F32.PACK_AB_MERGE_C R201, RZ, R201, RZ ;  /* 0x000000c9ffc9723e */ /* 0x000fe200048060ff */
[----:B------:R0:W-:Y:S01]  /*c6a0*/  @!P5 STG.E.U8 desc[UR18][R24.64+0x20], R29 ;  /* 0x0000201d1800d986 */ /* 0x0001e2000c101112 */
[----:B------:R-:W-:Y:S01]  /*c6b0*/  ISETP.LT.OR P5, PT, R35, 0x29, !P1 ;  /* 0x000000292300780c */ /* 0x000fe20004fa1670 */
[----:B------:R-:W-:Y:S01]  /*c6c0*/  FMUL R197, R197, UR20 ;  /* 0x00000014c5c57c20 */ /* 0x000fe20008400000 */
[----:B------:R-:W-:Y:S01]  /*c6d0*/  F2FP.SATFINITE.E5M2.F32.PACK_AB_MERGE_C R199, RZ, R199, RZ ;  /* 0x000000c7ffc7723e */ /* 0x000fe200048060ff */
[----:B------:R1:W-:Y:S01]  /*c6e0*/  @!P3 STG.E.U8 desc[UR18][R26.64+0x20], R31 ;  /* 0x0000201f1a00b986 */ /* 0x0003e2000c101112 */
[C---:B------:R-:W-:Y:S01]  /*c6f0*/  ISETP.LT.OR P3, PT, R35.reuse, 0x29, !P0 ;  /* 0x000000292300780c */ /* 0x040fe20004761670 */
[----:B------:R-:W-:Y:S01]  /*c700*/  FMUL R198, R198, UR20 ;  /* 0x00000014c6c67c20 */ /* 0x000fe20008400000 */
[----:B------:R-:W-:Y:S01]  /*c710*/  F2FP.SATFINITE.E5M2.F32.PACK_AB_MERGE_C R197, RZ, R197, RZ ;  /* 0x000000c5ffc5723e */ /* 0x000fe200048060ff */
[----:B------:R-:W-:Y:S01]  /*c720*/  @!P4 STG.E.U8 desc[UR18][R26.64+0x21], R207 ;  /* 0x000021cf1a00c986 */ /* 0x000fe2000c101112 */
[----:B------:R-:W-:Y:S01]  /*c730*/  ISETP.LT.OR P4, PT, R35, 0x2a, !P0 ;  /* 0x0000002a2300780c */ /* 0x000fe20004781670 */
[----:B------:R-:W-:Y:S01]  /*c740*/  FMUL R196, R196, UR20 ;  /* 0x00000014c4c47c20 */ /* 0x000fe20008400000 */
[----:B------:R-:W-:Y:S01]  /*c750*/  FMUL R195, R195, UR20 ;  /* 0x00000014c3c37c20 */ /* 0x000fe20008400000 */
        /* <DEDUP_REMOVED lines=27> */
[----:B------:R-:W-:Y:S01]  /*c910*/  FMUL R186, R186, UR20 ;  /* 0x00000014baba7c20 */ /* 0x000fe20008400000 */
        /* <DEDUP_REMOVED lines=156> */
[----:B-----5:R-:W-:Y:S01]  /*d2e0*/  FMUL R0, R0, UR20 ;  /* 0x0000001400007c20 */ /* 0x020fe20008400000 */
[----:B-1----:R-:W-:Y:S01]  /*d2f0*/  F2FP.SATFINITE.E5M2.F32.PACK_AB_MERGE_C R33, RZ, R164, RZ ;  /* 0x000000a4ff21723e */ /* 0x002fe200048060ff */
        /* <DEDUP_REMOVED lines=9> */
[----:B------:R-:W-:Y:S01]  /*d390*/  FMUL R4, R4, UR20 ;  /* 0x0000001404047c20 */ /* 0x000fe20008400000 */
[----:B------:R-:W-:Y:S01]  /*d3a0*/  @!P4 STG.E.U8 desc[UR18][R26.64+0x71], R167 ;  /* 0x000071a71a00c986 */ /* 0x000fe2000c101112 */
[----:B------:R-:W-:-:S03]  /*d3b0*/  ISETP.LT.OR P4, PT, R35, 0x7a, !P0 ;  /* 0x0000007a2300780c */ /* 0x000fc60004781670 */
[----:B------:R-:W-:Y:S01]  /*d3c0*/  @!P6 STG.E.U8 desc[UR18][R24.64+0x79], R165 ;  /* 0x000079a51800e986 */ /* 0x000fe2000c101112 */
[----:B------:R-:W-:Y:S02]  /*d3d0*/  ISETP.LT.OR P6, PT, R35, 0x82, !P1 ;  /* 0x000000822300780c */ /* 0x000fe40004fc1670 */
[----:B0-----:R-:W-:Y:S01]  /*d3e0*/  F2FP.SATFINITE.E5M2.F32.PACK_AB_MERGE_C R29, RZ, R166, RZ ;  /* 0x000000a6ff1d723e */ /* 0x001fe200048060ff */
[----:B------:R-:W3:Y:S01]  /*d3f0*/  LDL.LU R220, [R1+0x14] ;  /* 0x0000140001dc7983 */ /* 0x000ee20000300800 */
[----:B-1----:R-:W-:-:S03]  /*d400*/  F2FP.SATFINITE.E5M2.F32.PACK_AB_MERGE_C R31, RZ, R160, RZ ;  /* 0x000000a0ff1f723e */ /* 0x002fc600048060ff */
[----:B------:R0:W-:Y:S01]  /*d410*/  @!P5 STG.E.U8 desc[UR18][R24.64+0x78], R29 ;  /* 0x0000781d1800d986 */ /* 0x0001e2000c101112 */
[----:B------:R-:W-:-:S03]  /*d420*/  ISETP.LT.OR P5, PT, R35, 0x81, !P1 ;  /* 0x000000812300780c */ /* 0x000fc60004fa1670 */
[----:B------:R1:W-:Y:S01]  /*d430*/  @!P3 STG.E.U8 desc[UR18][R26.64+0x78], R33 ;  /* 0x000078211a00b986 */ /* 0x0003e2000c101112 */
[----:B------:R-:W-:-:S03]  /*d440*/  ISETP.LT.OR P3, PT, R35, 0x81, !P0 ;  /* 0x000000812300780c */ /* 0x000fc60004761670 */
        /* <DEDUP_REMOVED lines=26> */
[----:B0-----:R-:W-:Y:S02]  /*d5f0*/  F2FP.SATFINITE.E5M2.F32.PACK_AB_MERGE_C R29, RZ, R154, RZ ;  /* 0x0000009aff1d723e */ /* 0x001fe400048060ff */
[----:B-1----:R-:W-:-:S03]  /*d600*/  F2FP.SATFINITE.E5M2.F32.PACK_AB_MERGE_C R33, RZ, R20, RZ ;  /* 0x00000014ff21723e */ /* 0x002fc600048060ff */
[----:B------:R0:W-:Y:S01]  /*d610*/  @!P5 STG.E.U8 desc[UR18][R24.64+0x90], R29 ;  /* 0x0000901d1800d986 */ /* 0x0001e2000c101112 */
[----:B------:R-:W-:-:S03]  /*d620*/  ISETP.LT.OR P5, PT, R35, 0x99, !P1 ;  /* 0x000000992300780c */ /* 0x000fc60004fa1670 */
[----:B------:R-:W-:Y:S01]  /*d630*/  @!P3 STG.E.U8 desc[UR18][R26.64+0x90], R31 ;  /* 0x0000901f1a00b986 */ /* 0x000fe2000c101112 */
[----:B------:R-:W-:-:S03]  /*d640*/  ISETP.LT.OR P3, PT, R35, 0x99, !P0 ;  /* 0x000000992300780c */ /* 0x000fc60004761670 */
[----:B------:R1:W-:Y:S01]  /*d650*/  @!P4 STG.E.U8 desc[UR18][R26.64+0x91], R23 ;  /* 0x000091171a00c986 */ /* 0x0003e2000c101112 */
[----:B------:R-:W-:-:S03]  /*d660*/  ISETP.LT.OR P4, PT, R35, 0x9a, !P0 ;  /* 0x0000009a2300780c */ /* 0x000fc60004781670 */
[----:B------:R2:W-:Y:S01]  /*d670*/  @!P6 STG.E.U8 desc[UR18][R24.64+0x99], R21 ;  /* 0x000099151800e986 */ /* 0x0005e2000c101112 */
[----:B------:R-:W-:Y:S02]  /*d680*/  ISETP.LT.OR P6, PT, R35, 0xa2, !P1 ;  /* 0x000000a22300780c */ /* 0x000fe40004fc1670 */
[----:B0-----:R-:W-:-:S05]  /*d690*/  F2FP.SATFINITE.E5M2.F32.PACK_AB_MERGE_C R29, RZ, R22, RZ ;  /* 0x00000016ff1d723e */ /* 0x001fca00048060ff */
[----:B------:R-:W-:Y:S01]  /*d6a0*/  @!P5 STG.E.U8 desc[UR18][R24.64+0x98], R29 ;  /* 0x0000981d1800d986 */ /* 0x000fe2000c101112 */
[C---:B------:R-:W-:Y:S02]  /*d6b0*/  ISETP.LT.OR P5, PT, R35.reuse, 0xa1, !P1 ;  /* 0x000000a12300780c */ /* 0x040fe40004fa1670 */
[----:B-1----:R-:W-:Y:S01]  /*d6c0*/  F2FP.SATFINITE.E5M2.F32.PACK_AB_MERGE_C R23, RZ, R18, RZ ;  /* 0x00000012ff17723e */ /* 0x002fe200048060ff */
[----:B------:R-:W-:Y:S01]  /*d6d0*/  @!P3 STG.E.U8 desc[UR18][R26.64+0x98], R33 ;  /* 0x000098211a00b986 */ /* 0x000fe2000c101112 */
[C---:B------:R-:W-:Y:S02]  /*d6e0*/  ISETP.LT.OR P3, PT, R35.reuse, 0xa1, !P0 ;  /* 0x000000a12300780c */ /* 0x040fe40004761670 */
[----:B--2---:R-:W-:Y:S01]  /*d6f0*/  F2FP.SATFINITE.E5M2.F32.PACK_AB_MERGE_C R21, RZ, R16, RZ ;  /* 0x00000010ff15723e */ /* 0x004fe200048060ff */
[----:B------:R0:W-:Y:S01]  /*d700*/  @!P4 STG.E.U8 desc[UR18][R26.64+0x99], R19 ;  /* 0x000099131a00c986 */ /* 0x0001e2000c101112 */
[----:B------:R-:W-:-:S03]  /*d710*/  ISETP.LT.OR P4, PT, R35, 0xa2, !P0 ;  /* 0x000000a22300780c */ /* 0x000fc60004781670 */
[----:B------:R1:W-:Y:S01]  /*d720*/  @!P6 STG.E.U8 desc[UR18][R24.64+0xa1], R17 ;  /* 0x0000a1111800e986 */ /* 0x0003e2000c101112 */
[----:B------:R-:W-:-:S03]  /*d730*/  ISETP.LT.OR P6, PT, R35, 0xaa, !P1 ;  /* 0x000000aa2300780c */ /* 0x000fc60004fc1670 */
[----:B------:R-:W-:Y:S01]  /*d740*/  @!P5 STG.E.U8 desc[UR18][R24.64+0xa0], R23 ;  /* 0x0000a0171800d986 */ /* 0x000fe2000c101112 */
[----:B------:R-:W-:-:S03]  /*d750*/  ISETP.LT.OR P5, PT, R35, 0xa9, !P1 ;  /* 0x000000a92300780c */ /* 0x000fc60004fa1670 */
[----:B------:R-:W-:Y:S01]  /*d760*/  @!P3 STG.E.U8 desc[UR18][R26.64+0xa0], R21 ;  /* 0x0000a0151a00b986 */ /* 0x000fe2000c101112 */
[C---:B------:R-:W-:Y:S02]  /*d770*/  ISETP.LT.OR P3, PT, R35.reuse, 0xa9, !P0 ;  /* 0x000000a92300780c */ /* 0x040fe40004761670 */
[----:B0-----:R-:W-:Y:S01]  /*d780*/  F2FP.SATFINITE.E5M2.F32.PACK_AB_MERGE_C R19, RZ, R14, RZ ;  /* 0x0000000eff13723e */ /* 0x001fe200048060ff */
[----:B------:R0:W-:Y:S01]  /*d790*/  @!P4 STG.E.U8 desc[UR18][R26.64+0xa1], R15 ;  /* 0x0000a10f1a00c986 */ /* 0x0001e2000c101112 */
[C---:B------:R-:W-:Y:S02]  /*d7a0*/  ISETP.LT.OR P4, PT, R35.reuse, 0xaa, !P0 ;  /* 0x000000aa2300780c */ /* 0x040fe40004781670 */
[----:B-1----:R-:W-:Y:S01]  /*d7b0*/  F2FP.SATFINITE.E5M2.F32.PACK_AB_MERGE_C R17, RZ, R12, RZ ;  /* 0x0000000cff11723e */ /* 0x002fe200048060ff */
        /* <DEDUP_REMOVED lines=15> */
[----:B0-----:R-:W-:Y:S02]  /*d8b0*/  F2FP.SATFINITE.E5M2.F32.PACK_AB_MERGE_C R11, RZ, R6, RZ ;  /* 0x00000006ff0b723e */ /* 0x001fe400048060ff */
[C---:B------:R-:W-:Y:S01]  /*d8c0*/  ISETP.LT.OR P3, PT, R35.reuse, 0xb9, !P0 ;  /* 0x000000b92300780c */ /* 0x040fe20004761670 */
[----:B------:R0:W-:Y:S01]  /*d8d0*/  @!P4 STG.E.U8 desc[UR18][R26.64+0xb1], R7 ;  /* 0x0000b1071a00c986 */ /* 0x0001e2000c101112 */
[----:B-1----:R-:W-:Y:S02]  /*d8e0*/  F2FP.SATFINITE.E5M2.F32.PACK_AB_MERGE_C R9, RZ, R4, RZ ;  /* 0x00000004ff09723e */ /* 0x002fe400048060ff */
[----:B------:R-:W-:Y:S01]  /*d8f0*/  ISETP.LT.OR P4, PT, R35, 0xba, !P0 ;  /* 0x000000ba2300780c */ /* 0x000fe20004781670 */
[----:B------:R1:W-:Y:S04]  /*d900*/  @!P6 STG.E.U8 desc[UR18][R24.64+0xb9], R5 ;  /* 0x0000b9051800e986 */ /* 0x0003e8000c101112 */
[----:B------:R2:W-:Y:S01]  /*d910*/  @!P5 STG.E.U8 desc[UR18][R24.64+0xb8], R11 ;  /* 0x0000b80b1800d986 */ /* 0x0005e2000c101112 */
[----:B------:R-:W-:Y:S01]  /*d920*/  FMUL R4, R227, UR20 ;  /* 0x00000014e3047c20 */ /* 0x000fe20008400000 */
[----:B------:R-:W-:-:S02]  /*d930*/  ISETP.LT.OR P5, PT, R35, 0xc1, !P1 ;  /* 0x000000c12300780c */ /* 0x000fc40004fa1670 */
[----:B0-----:R-:W-:Y:S02]  /*d940*/  F2FP.SATFINITE.E5M2.F32.PACK_AB_MERGE_C R7, RZ, R3, RZ ;  /* 0x00000003ff07723e */ /* 0x001fe400048060ff */
[----:B-1----:R-:W-:Y:S01]  /*d950*/  F2FP.SATFINITE.E5M2.F32.PACK_AB_MERGE_C R5, RZ, R0, RZ ;  /* 0x00000000ff05723e */ /* 0x002fe200048060ff */
[----:B----4-:R-:W-:Y:S01]  /*d960*/  FMUL R0, R222, UR20 ;  /* 0x00000014de007c20 */ /* 0x010fe20008400000 */
[----:B------:R-:W-:Y:S01]  /*d970*/  ISETP.LT.OR P6, PT, R35, 0xc2, !P1 ;  /* 0x000000c22300780c */ /* 0x000fe20004fc1670 */
[----:B------:R-:W4:Y:S01]  /*d980*/  LDL.LU R222, [R1+0x20] ;  /* 0x0000200001de7983 */ /* 0x000f220000300800 */
[----:B--2---:R-:W-:Y:S02]  /*d990*/  F2FP.SATFINITE.E5M2.F32.PACK_AB_MERGE_C R11, RZ, R2, RZ ;  /* 0x00000002ff0b723e */ /* 0x004fe400048060ff */
[----:B------:R-:W-:Y:S01]  /*d9a0*/  F2FP.SATFINITE.E5M2.F32.PACK_AB_MERGE_C R13, RZ, R0, RZ ;  /* 0x00000000ff0d723e */ /* 0x000fe200048060ff */
[----:B---3--:R-:W-:Y:S01]  /*d9b0*/  FMUL R0, R224, UR20 ;  /* 0x00000014e0007c20 */ /* 0x008fe20008400000 */
[----:B------:R-:W-:Y:S01]  /*d9c0*/  FMUL R2, R225, UR20 ;  /* 0x00000014e1027c20 */ /* 0x000fe20008400000 */
[----:B------:R-:W2:Y:S04]  /*d9d0*/  LDL.LU R224, [R1+0x24] ;  /* 0x0000240001e07983 */ /* 0x000ea80000300800 */
[----:B------:R-:W3:Y:S01]  /*d9e0*/  LDL.LU R225, [R1+0x28] ;  /* 0x0000280001e17983 */ /* 0x000ee20000300800 */
[----:B------:R-:W-:-:S03]  /*d9f0*/  FMUL R3, R226, UR20 ;  /* 0x00000014e2037c20 */ /* 0x000fc60008400000 */
[----:B------:R-:W3:Y:S04]  /*da00*/  LDL.LU R226, [R1+0x2c] ;  /* 0x00002c0001e27983 */ /* 0x000ee80000300800 */
[----:B------:R-:W3:Y:S04]  /*da10*/  LDL.LU R227, [R1+0x30] ;  /* 0x0000300001e37983 */ /* 0x000ee80000300800 */
[----:B------:R-:W-:Y:S01]  /*da20*/  @!P3 STG.E.U8 desc[UR18][R26.64+0xb8], R9 ;  /* 0x0000b8091a00b986 */ /* 0x000fe2000c101112 */
[----:B------:R-:W-:-:S03]  /*da30*/  ISETP.LT.OR P3, PT, R35, 0xc1, !P0 ;  /* 0x000000c12300780c */ /* 0x000fc60004761670 */
[----:B------:R0:W-:Y:S01]  /*da40*/  @!P4 STG.E.U8 desc[UR18][R26.64+0xb9], R7 ;  /* 0x0000b9071a00c986 */ /* 0x0001e2000c101112 */
[----:B------:R-:W-:-:S03]  /*da50*/  ISETP.LT.OR P4, PT, R35, 0xc2, !P0 ;  /* 0x000000c22300780c */ /* 0x000fc60004781670 */
[----:B------:R-:W-:Y:S01]  /*da60*/  @!P5 STG.E.U8 desc[UR18][R24.64+0xc0], R11 ;  /* 0x0000c00b1800d986 */ /* 0x000fe2000c101112 */
[----:B------:R-:W-:-:S03]  /*da70*/  ISETP.LT.OR P5, PT, R35, 0xc9, !P1 ;  /* 0x000000c92300780c */ /* 0x000fc60004fa1670 */
[----:B------:R1:W-:Y:S01]  /*da80*/  @!P6 STG.E.U8 desc[UR18][R24.64+0xc1], R5 ;  /* 0x0000c1051800e986 */ /* 0x0003e2000c101112 */
[----:B0-----:R-:W-:-:S03]  /*da90*/  F2FP.SATFINITE.E5M2.F32.PACK_AB_MERGE_C R7, RZ, R0, RZ ;  /* 0x00000000ff07723e */ /* 0x001fc600048060ff */
[----:B------:R-:W-:Y:S01]  /*daa0*/  @!P3 STG.E.U8 desc[UR18][R26.64+0xc0], R13 ;  /* 0x0000c00d1a00b986 */ /* 0x000fe2000c101112 */
[C---:B------:R-:W-:Y:S02]  /*dab0*/  ISETP.LT.OR P6, PT, R35.reuse, 0xca, !P1 ;  /* 0x000000ca2300780c */ /* 0x040fe40004fc1670 */
[----:B-1----:R-:W-:Y:S01]  /*dac0*/  F2FP.SATFINITE.E5M2.F32.PACK_AB_MERGE_C R5, RZ, R2, RZ ;  /* 0x00000002ff05723e */ /* 0x002fe200048060ff */
[----:B------:R0:W-:Y:S01]  /*dad0*/  @!P4 STG.E.U8 desc[UR18][R26.64+0xc1], R7 ;  /* 0x0000c1071a00c986 */ /* 0x0001e2000c101112 */
[C---:B------:R-:W-:Y:S02]  /*dae0*/  ISETP.LT.OR P3, PT, R35.reuse, 0xc9, !P0 ;  /* 0x000000c92300780c */ /* 0x040fe40004761670 */
[C---:B------:R-:W-:Y:S01]  /*daf0*/  ISETP.LT.OR P4, PT, R35.reuse, 0xca, !P0 ;  /* 0x000000ca2300780c */ /* 0x040fe20004781670 */
[----:B------:R1:W-:Y:S01]  /*db00*/  @!P5 STG.E.U8 desc[UR18][R24.64+0xc8], R5 ;  /* 0x0000c8051800d986 */ /* 0x0003e2000c101112 */
[----:B------:R-:W-:Y:S02]  /*db10*/  ISETP.LT.OR P5, PT, R35, 0xd1, !P1 ;  /* 0x000000d12300780c */ /* 0x000fe40004fa1670 */
[----:B------:R-:W-:-:S02]  /*db20*/  F2FP.SATFINITE.E5M2.F32.PACK_AB_MERGE_C R9, RZ, R3, RZ ;  /* 0x00000003ff09723e */ /* 0x000fc400048060ff */
[----:B------:R-:W-:-:S03]  /*db30*/  F2FP.SATFINITE.E5M2.F32.PACK_AB_MERGE_C R11, RZ, R4, RZ ;  /* 0x00000004ff0b723e */ /* 0x000fc600048060ff */
[----:B------:R1:W-:Y:S04]  /*db40*/  @!P6 STG.E.U8 desc[UR18][R24.64+0xc9], R9 ;  /* 0x0000c9091800e986 */ /* 0x0003e8000c101112 */
[----:B------:R-:W-:Y:S01]  /*db50*/  @!P3 STG.E.U8 desc[UR18][R26.64+0xc8], R11 ;  /* 0x0000c80b1a00b986 */ /* 0x000fe2000c101112 */
[----:B------:R-:W-:-:S03]  /*db60*/  FMUL R0, R220, UR20 ;  /* 0x00000014dc007c20 */ /* 0x000fc60008400000 */
[----:B------:R-:W3:Y:S02]  /*db70*/  LDL.LU R220, [R1+0x34] ;  /* 0x0000340001dc7983 */ /* 0x000ee40000300800 */
[----:B0-----:R-:W-:Y:S01]  /*db80*/  F2FP.SATFINITE.E5M2.F32.PACK_AB_MERGE_C R7, RZ, R0, RZ ;  /* 0x00000000ff07723e */ /* 0x001fe200048060ff */
[----:B------:R-:W-:Y:S02]  /*db90*/  FMUL R2, R221, UR20 ;  /* 0x00000014dd027c20 */ /* 0x000fe40008400000 */
[----:B------:R-:W3:Y:S03]  /*dba0*/  LDL.LU R221, [R1+0x38] ;  /* 0x0000380001dd7983 */ /* 0x000ee60000300800 */
[----:B-1----:R-:W-:Y:S01]  /*dbb0*/  F2FP.SATFINITE.E5M2.F32.PACK_AB_MERGE_C R5, RZ, R2, RZ ;  /* 0x00000002ff05723e */ /* 0x002fe200048060ff */
[----:B------:R-:W-:Y:S04]  /*dbc0*/  @!P4 STG.E.U8 desc[UR18][R26.64+0xc9], R7 ;  /* 0x0000c9071a00c986 */ /* 0x000fe8000c101112 */
[----:B------:R0:W-:Y:S01]  /*dbd0*/  @!P5 STG.E.U8 desc[UR18][R24.64+0xd0], R5 ;  /* 0x0000d0051800d986 */ /* 0x0001e2000c101112 */
[----:B------:R-:W-:-:S03]  /*dbe0*/  FMUL R3, R223, UR20 ;  /* 0x00000014df037c20 */ /* 0x000fc60008400000 */
[----:B------:R-:W3:Y:S02]  /*dbf0*/  LDL.LU R223, [R1+0x3c] ;  /* 0x00003c0001df7983 */ /* 0x000ee40000300800 */
[----:B------:R-:W-:Y:S01]  /*dc00*/  F2FP.SATFINITE.E5M2.F32.PACK_AB_MERGE_C R9, RZ, R3, RZ ;  /* 0x00000003ff09723e */ /* 0x000fe200048060ff */
[----:B----4-:R-:W-:Y:S02]  /*dc10*/  FMUL R0, R222, UR20 ;  /* 0x00000014de007c20 */ /* 0x010fe40008400000 */
[----:B------:R-:W4:Y:S03]  /*dc20*/  LDL.LU R222, [R1+0x40] ;  /* 0x0000400001de7983 */ /* 0x000f260000300800 */
[----:B------:R-:W-:Y:S01]  /*dc30*/  F2FP.SATFINITE.E5M2.F32.PACK_AB_MERGE_C R13, RZ, R0, RZ ;  /* 0x00000000ff0d723e */ /* 0x000fe200048060ff */
[----:B--2---:R-:W-:Y:S02]  /*dc40*/  FMUL R2, R224, UR20 ;  /* 0x00000014e0027c20 */ /* 0x004fe40008400000 */
[----:B------:R-:W2:Y:S01]  /*dc50*/  LDL.LU R224, [R1+0x44] ;  /* 0x0000440001e07983 */ /* 0x000ea20000300800 */
[----:B---3--:R-:W-:-:S03]  /*dc60*/  FMUL R0, R225, UR20 ;  /* 0x00000014e1007c20 */ /* 0x008fc60008400000 */
[----:B------:R-:W3:Y:S01]  /*dc70*/  LDL.LU R225, [R1+0x48] ;  /* 0x0000480001e17983 */ /* 0x000ee20000300800 */
[----:B------:R-:W-:Y:S01]  /*dc80*/  FMUL R3, R226, UR20 ;  /* 0x00000014e2037c20 */ /* 0x000fe20008400000 */
[----:B0-----:R-:W-:Y:S02]  /*dc90*/  F2FP.SATFINITE.E5M2.F32.PACK_AB_MERGE_C R5, RZ, R0, RZ ;  /* 0x00000000ff05723e */ /* 0x001fe400048060ff */
[----:B------:R-:W3:Y:S01]  /*dca0*/  LDL.LU R226, [R1+0x4c] ;  /* 0x00004c0001e27983 */ /* 0x000ee20000300800 */
[----:B------:R-:W-:-:S03]  /*dcb0*/  FMUL R0, R227, UR20 ;  /* 0x00000014e3007c20 */ /* 0x000fc60008400000 */
[----:B------:R-:W3:Y:S01]  /*dcc0*/  LDL.LU R227, [R1+0x50] ;  /* 0x0000500001e37983 */ /* 0x000ee20000300800 */
[C---:B------:R-:W-:Y:S02]  /*dcd0*/  ISETP.LT.OR P6, PT, R35.reuse, 0xd2, !P1 ;  /* 0x000000d22300780c */ /* 0x040fe40004fc1670 */
[C---:B------:R-:W-:Y:S01]  /*dce0*/  ISETP.LT.OR P4, PT, R35.reuse, 0xd2, !P0 ;  /* 0x000000d22300780c */ /* 0x040fe20004781670 */
[----:B------:R-:W3:Y:S01]  /*dcf0*/  LDL.LU R218, [R1+0x54] ;  /* 0x0000540001da7983 */ /* 0x000ee20000300800 */
[C---:B------:R-:W-:Y:S02]  /*dd00*/  ISETP.LT.OR P3, PT, R35.reuse, 0xd1, !P0 ;  /* 0x000000d12300780c */ /* 0x040fe40004761670 */
[----:B------:R-:W-:Y:S02]  /*dd10*/  ISETP.LT.OR P5, PT, R35, 0xd9, !P1 ;  /* 0x000000d92300780c */ /* 0x000fe40004fa1670 */
[----:B------:R-:W-:Y:S02]  /*dd20*/  F2FP.SATFINITE.E5M2.F32.PACK_AB_MERGE_C R7, RZ, R2, RZ ;  /* 0x00000002ff07723e */ /* 0x000fe400048060ff */
[----:B------:R-:W-:-:S03]  /*dd30*/  F2FP.SATFINITE.E5M2.F32.PACK_AB_MERGE_C R11, RZ, R0, RZ ;  /* 0x00000000ff0b723e */ /* 0x000fc600048060ff */
[----:B------:R0:W-:Y:S01]  /*dd40*/  @!P6 STG.E.U8 desc[UR18][R24.64+0xd1], R9 ;  /* 0x0000d1091800e986 */ /* 0x0001e2000c101112 */
[----:B------:R-:W-:-:S03]  /*dd50*/  ISETP.LT.OR P6, PT, R35, 0xda, !P1 ;  /* 0x000000da2300780c */ /* 0x000fc60004fc1670 */
[----:B------:R-:W-:Y:S01]  /*dd60*/  @!P4 STG.E.U8 desc[UR18][R26.64+0xd1], R7 ;  /* 0x0000d1071a00c986 */ /* 0x000fe2000c101112 */
[----:B------:R-:W-:-:S03]  /*dd70*/  ISETP.LT.OR P4, PT, R35, 0xda, !P0 ;  /* 0x000000da2300780c */ /* 0x000fc60004781670 */
[----:B------:R-:W-:Y:S01]  /*dd80*/  @!P3 STG.E.U8 desc[UR18][R26.64+0xd0], R13 ;  /* 0x0000d00d1a00b986 */ /* 0x000fe2000c101112 */
[----:B0-----:R-:W-:-:S03]  /*dd90*/  F2FP.SATFINITE.E5M2.F32.PACK_AB_MERGE_C R9, RZ, R3, RZ ;  /* 0x00000003ff09723e */ /* 0x001fc600048060ff */
[----:B------:R0:W-:Y:S04]  /*dda0*/  @!P5 STG.E.U8 desc[UR18][R24.64+0xd8], R5 ;  /* 0x0000d8051800d986 */ /* 0x0001e8000c101112 */
[----:B------:R1:W-:Y:S01]  /*ddb0*/  @!P6 STG.E.U8 desc[UR18][R24.64+0xd9], R9 ;  /* 0x0000d9091800e986 */ /* 0x0003e2000c101112 */
[----:B------:R-:W-:-:S03]  /*ddc0*/  FMUL R0, R220, UR20 ;  /* 0x00000014dc007c20 */ /* 0x000fc60008400000 */
[----:B------:R-:W3:Y:S02]  /*ddd0*/  LDL.LU R220, [R1+0x58] ;  /* 0x0000580001dc7983 */ /* 0x000ee40000300800 */
[----:B0-----:R-:W-:Y:S01]  /*dde0*/  F2FP.SATFINITE.E5M2.F32.PACK_AB_MERGE_C R5, RZ, R0, RZ ;  /* 0x00000000ff05723e */ /* 0x001fe200048060ff */
[----:B------:R-:W-:Y:S02]  /*ddf0*/  FMUL R2, R221, UR20 ;  /* 0x00000014dd027c20 */ /* 0x000fe40008400000 */
[----:B------:R-:W3:Y:S03]  /*de00*/  LDL.LU R221, [R1+0x5c] ;  /* 0x00005c0001dd7983 */ /* 0x000ee60000300800 */
[----:B------:R-:W-:Y:S01]  /*de10*/  F2FP.SATFINITE.E5M2.F32.PACK_AB_MERGE_C R7, RZ, R2, RZ ;  /* 0x00000002ff07723e */ /* 0x000fe200048060ff */
[----:B------:R0:W-:Y:S01]  /*de20*/  @!P4 STG.E.U8 desc[UR18][R26.64+0xd9], R5 ;  /* 0x0000d9051a00c986 */ /* 0x0001e2000c101112 */
[----:B------:R-:W-:-:S03]  /*de30*/  FMUL R3, R223, UR20 ;  /* 0x00000014df037c20 */ /* 0x000fc60008400000 */
[----:B------:R-:W3:Y:S02]  /*de40*/  LDL.LU R223, [R1+0x60] ;  /* 0x0000600001df7983 */ /* 0x000ee40000300800 */
[----:B-1----:R-:W-:Y:S01]  /*de50*/  F2FP.SATFINITE.E5M2.F32.PACK_AB_MERGE_C R9, RZ, R3, RZ ;  /* 0x00000003ff09723e */ /* 0x002fe200048060ff */
[----:B----4-:R-:W-:Y:S02]  /*de60*/  FMUL R4, R222, UR20 ;  /* 0x00000014de047c20 */ /* 0x010fe40008400000 */
[----:B------:R-:W4:Y:S01]  /*de70*/  LDL.LU R222, [R1+0x64] ;  /* 0x0000640001de7983 */ /* 0x000f220000300800 */
[----:B--2---:R-:W-:-:S03]  /*de80*/  FMUL R0, R224, UR20 ;  /* 0x00000014e0007c20 */ /* 0x004fc60008400000 */
[----:B------:R-:W2:Y:S01]  /*de90*/  LDL.LU R224, [R1+0x68] ;  /* 0x0000680001e07983 */ /* 0x000ea20000300800 */
[----:B---3--:R-:W-:Y:S01]  /*dea0*/  FMUL R2, R225, UR20 ;  /* 0x00000014e1027c20 */ /* 0x008fe20008400000 */
[----:B0-----:R-:W-:Y:S02]  /*deb0*/  F2FP.SATFINITE.E5M2.F32.PACK_AB_MERGE_C R5, RZ, R0, RZ ;  /* 0x00000000ff05723e */ /* 0x001fe400048060ff */
[----:B------:R-:W3:Y:S01]  /*dec0*/  LDL.LU R225, [R1+0x6c] ;  /* 0x00006c0001e17983 */ /* 0x000ee20000300800 */
[----:B------:R-:W-:-:S03]  /*ded0*/  FMUL R3, R226, UR20 ;  /* 0x00000014e2037c20 */ /* 0x000fc60008400000 */
[----:B------:R-:W3:Y:S01]  /*dee0*/  LDL.LU R226, [R1+0x70] ;  /* 0x0000700001e27983 */ /* 0x000ee20000300800 */
[----:B------:R-:W-:-:S03]  /*def0*/  FMUL R0, R227, UR20 ;  /* 0x00000014e3007c20 */ /* 0x000fc60008400000 */
[----:B------:R-:W3:Y:S01]  /*df00*/  LDL.LU R227, [R1+0x74] ;  /* 0x0000740001e37983 */ /* 0x000ee20000300800 */
[C---:B------:R-:W-:Y:S02]  /*df10*/  ISETP.LT.OR P3, PT, R35.reuse, 0xd9, !P0 ;  /* 0x000000d92300780c */ /* 0x040fe40004761670 */
[C---:B------:R-:W-:Y:S02]  /*df20*/  ISETP.LT.OR P5, PT, R35.reuse, 0xe1, !P1 ;  /* 0x000000e12300780c */ /* 0x040fe40004fa1670 */
[C---:B------:R-:W-:Y:S02]  /*df30*/  ISETP.LT.OR P6, PT, R35.reuse, 0xe2, !P1 ;  /* 0x000000e22300780c */ /* 0x040fe40004fc1670 */
[----:B------:R-:W-:-:S07]  /*df40*/  ISETP.LT.OR P4, PT, R35, 0xe2, !P0 ;  /* 0x000000e22300780c */ /* 0x000fce0004781670 */
[----:B------:R-:W-:Y:S01]  /*df50*/  @!P3 STG.E.U8 desc[UR18][R26.64+0xd8], R11 ;  /* 0x0000d80b1a00b986 */ /* 0x000fe2000c101112 */
[----:B------:R-:W-:-:S03]  /*df60*/  ISETP.LT.OR P3, PT, R35, 0xe1, !P0 ;  /* 0x000000e12300780c */ /* 0x000fc60004761670 */
[----:B------:R0:W-:Y:S01]  /*df70*/  @!P5 STG.E.U8 desc[UR18][R24.64+0xe0], R7 ;  /* 0x0000e0071800d986 */ /* 0x0001e2000c101112 */
[----:B------:R-:W-:-:S03]  /*df80*/  ISETP.LT.OR P5, PT, R35, 0xe9, !P1 ;  /* 0x000000e92300780c */ /* 0x000fc60004fa1670 */
[----:B------:R1:W-:Y:S01]  /*df90*/  @!P6 STG.E.U8 desc[UR18][R24.64+0xe1], R9 ;  /* 0x0000e1091800e986 */ /* 0x0003e2000c101112 */
[----:B------:R-:W-:Y:S02]  /*dfa0*/  ISETP.LT.OR P6, PT, R35, 0xea, !P1 ;  /* 0x000000ea2300780c */ /* 0x000fe40004fc1670 */
[----:B------:R-:W-:Y:S01]  /*dfb0*/  F2FP.SATFINITE.E5M2.F32.PACK_AB_MERGE_C R13, RZ, R4, RZ ;  /* 0x00000004ff0d723e */ /* 0x000fe200048060ff */
[----:B------:R1:W-:Y:S01]  /*dfc0*/  @!P4 STG.E.U8 desc[UR18][R26.64+0xe1], R5 ;  /* 0x0000e1051a00c986 */ /* 0x0003e2000c101112 */
[----:B0-----:R-:W-:-:S03]  /*dfd0*/  F2FP.SATFINITE.E5M2.F32.PACK_AB_MERGE_C R7, RZ, R2, RZ ;  /* 0x00000002ff07723e */ /* 0x001fc600048060ff */
[----:B------:R-:W-:Y:S01]  /*dfe0*/  @!P3 STG.E.U8 desc[UR18][R26.64+0xe0], R13 ;  /* 0x0000e00d1a00b986 */ /* 0x000fe2000c101112 */
[----:B-1----:R-:W-:-:S03]  /*dff0*/  F2FP.SATFINITE.E5M2.F32.PACK_AB_MERGE_C R9, RZ, R3, RZ ;  /* 0x00000003ff09723e */ /* 0x002fc600048060ff */
[----:B------:R0:W-:Y:S01]  /*e000*/  @!P5 STG.E.U8 desc[UR18][R24.64+0xe8], R7 ;  /* 0x0000e8071800d986 */ /* 0x0001e2000c101112 */
[C---:B------:R-:W-:Y:S02]  /*e010*/  ISETP.LT.OR P3, PT, R35.reuse, 0xe9, !P0 ;  /* 0x000000e92300780c */ /* 0x040fe40004761670 */
[C---:B------:R-:W-:Y:S01]  /*e020*/  ISETP.LT.OR P4, PT, R35.reuse, 0xea, !P0 ;  /* 0x000000ea2300780c */ /* 0x040fe20004781670 */
[----:B------:R1:W-:Y:S01]  /*e030*/  @!P6 STG.E.U8 desc[UR18][R24.64+0xe9], R9 ;  /* 0x0000e9091800e986 */ /* 0x0003e2000c101112 */
[C---:B------:R-:W-:Y:S01]  /*e040*/  ISETP.LT.OR P5, PT, R35.reuse, 0xf1, !P1 ;  /* 0x000000f12300780c */ /* 0x040fe20004fa1670 */
[----:B------:R-:W-:Y:S01]  /*e050*/  FMUL R2, R218, UR20 ;  /* 0x00000014da027c20 */ /* 0x000fe20008400000 */
[----:B------:R-:W-:Y:S02]  /*e060*/  ISETP.LT.OR P6, PT, R35, 0xf2, !P1 ;  /* 0x000000f22300780c */ /* 0x000fe40004fc1670 */
[----:B------:R-:W-:Y:S02]  /*e070*/  F2FP.SATFINITE.E5M2.F32.PACK_AB_MERGE_C R11, RZ, R0, RZ ;  /* 0x00000000ff0b723e */ /* 0x000fe400048060ff */
[----:B------:R-:W-:-:S03]  /*e080*/  F2FP.SATFINITE.E5M2.F32.PACK_AB_MERGE_C R5, RZ, R2, RZ ;  /* 0x00000002ff05723e */ /* 0x000fc600048060ff */
[----:B------:R-:W-:Y:S01]  /*e090*/  @!P3 STG.E.U8 desc[UR18][R26.64+0xe8], R11 ;  /* 0x0000e80b1a00b986 */ /* 0x000fe2000c101112 */
[----:B------:R-:W-:-:S03]  /*e0a0*/  ISETP.LT.OR P3, PT, R35, 0xf1, !P0 ;  /* 0x000000f12300780c */ /* 0x000fc60004761670 */
[----:B------:R-:W-:Y:S01]  /*e0b0*/  @!P4 STG.E.U8 desc[UR18][R26.64+0xe9], R5 ;  /* 0x0000e9051a00c986 */ /* 0x000fe2000c101112 */
[C---:B------:R-:W-:Y:S02]  /*e0c0*/  ISETP.LT.OR P4, PT, R35.reuse, 0xf9, !P1 ;  /* 0x000000f92300780c */ /* 0x040fe40004f81670 */
[----:B------:R-:W-:Y:S01]  /*e0d0*/  ISETP.LT.OR P1, PT, R35, 0xfa, !P1 ;  /* 0x000000fa2300780c */ /* 0x000fe20004f21670 */
[----:B------:R-:W-:-:S05]  /*e0e0*/  FMUL R0, R220, UR20 ;  /* 0x00000014dc007c20 */ /* 0x000fca0008400000 */
[----:B0-----:R-:W-:-:S05]  /*e0f0*/  F2FP.SATFINITE.E5M2.F32.PACK_AB_MERGE_C R7, RZ, R0, RZ ;  /* 0x00000000ff07723e */ /* 0x001fca00048060ff */
[----:B------:R0:W-:Y:S01]  /*e100*/  @!P5 STG.E.U8 desc[UR18][R24.64+0xf0], R7 ;  /* 0x0000f0071800d986 */ /* 0x0001e2000c101112 */
[----:B------:R-:W-:-:S05]  /*e110*/  FMUL R3, R221, UR20 ;  /* 0x00000014dd037c20 */ /* 0x000fca0008400000 */
[----:B-1----:R-:W-:Y:S02]  /*e120*/  F2FP.SATFINITE.E5M2.F32.PACK_AB_MERGE_C R9, RZ, R3, RZ ;  /* 0x00000003ff09723e */ /* 0x002fe400048060ff */
[----:B------:R-:W-:-:S03]  /*e130*/  ISETP.LT.OR P5, PT, R35, 0xf2, !P0 ;  /* 0x000000f22300780c */ /* 0x000fc600047a1670 */
[----:B------:R1:W-:Y:S01]  /*e140*/  @!P6 STG.E.U8 desc[UR18][R24.64+0xf1], R9 ;  /* 0x0000f1091800e986 */ /* 0x0003e2000c101112 */
[C---:B------:R-:W-:Y:S02]  /*e150*/  ISETP.LT.OR P6, PT, R35.reuse, 0xf9, !P0 ;  /* 0x000000f92300780c */ /* 0x040fe400047c1670 */
[----:B------:R-:W-:Y:S01]  /*e160*/  ISETP.LT.OR P0, PT, R35, 0xfa, !P0 ;  /* 0x000000fa2300780c */ /* 0x000fe20004701670 */
[----:B------:R-:W-:-:S05]  /*e170*/  FMUL R0, R223, UR20 ;  /* 0x00000014df007c20 */ /* 0x000fca0008400000 */
[----:B------:R-:W-:-:S05]  /*e180*/  F2FP.SATFINITE.E5M2.F32.PACK_AB_MERGE_C R13, RZ, R0, RZ ;  /* 0x00000000ff0d723e */ /* 0x000fca00048060ff */
[----:B------:R0:W-:Y:S01]  /*e190*/  @!P3 STG.E.U8 desc[UR18][R26.64+0xf0], R13 ;  /* 0x0000f00d1a00b986 */ /* 0x0001e2000c101112 */
[----:B----4-:R-:W-:Y:S01]  /*e1a0*/  FMUL R0, R222, UR20 ;  /* 0x00000014de007c20 */ /* 0x010fe20008400000 */
[----:B--2---:R-:W-:Y:S01]  /*e1b0*/  FMUL R2, R224, UR20 ;  /* 0x00000014e0027c20 */ /* 0x004fe20008400000 */
[----:B---3--:R-:W-:-:S03]  /*e1c0*/  FMUL R3, R225, UR20 ;  /* 0x00000014e1037c20 */ /* 0x008fc60008400000 */
[----:B0-----:R-:W-:Y:S01]  /*e1d0*/  F2FP.SATFINITE.E5M2.F32.PACK_AB_MERGE_C R7, RZ, R0, RZ ;  /* 0x00000000ff07723e */ /* 0x001fe200048060ff */
[----:B------:R-:W-:Y:S01]  /*e1e0*/  FMUL R4, R226, UR20 ;  /* 0x00000014e2047c20 */ /* 0x000fe20008400000 */
[----:B------:R-:W-:Y:S01]  /*e1f0*/  FMUL R5, R227, UR20 ;  /* 0x00000014e3057c20 */ /* 0x000fe20008400000 */
[----:B-1----:R-:W-:Y:S02]  /*e200*/  F2FP.SATFINITE.E5M2.F32.PACK_AB_MERGE_C R9, RZ, R2, RZ ;  /* 0x00000002ff09723e */ /* 0x002fe400048060ff */
[----:B------:R-:W-:Y:S02]  /*e210*/  F2FP.SATFINITE.E5M2.F32.PACK_AB_MERGE_C R3, RZ, R3, RZ ;  /* 0x00000003ff03723e */ /* 0x000fe400048060ff */
[----:B------:R-:W-:Y:S02]  /*e220*/  F2FP.SATFINITE.E5M2.F32.PACK_AB_MERGE_C R11, RZ, R4, RZ ;  /* 0x00000004ff0b723e */ /* 0x000fe400048060ff */
[----:B------:R-:W-:Y:S01]  /*e230*/  F2FP.SATFINITE.E5M2.F32.PACK_AB_MERGE_C R5, RZ, R5, RZ ;  /* 0x00000005ff05723e */ /* 0x000fe200048060ff */
[----:B------:R0:W-:Y:S04]  /*e240*/  @!P5 STG.E.U8 desc[UR18][R26.64+0xf1], R7 ;  /* 0x0000f1071a00d986 */ /* 0x0001e8000c101112 */
[----:B------:R0:W-:Y:S04]  /*e250*/  @!P4 STG.E.U8 desc[UR18][R24.64+0xf8], R9 ;  /* 0x0000f8091800c986 */ /* 0x0001e8000c101112 */
[----:B------:R0:W-:Y:S04]  /*e260*/  @!P1 STG.E.U8 desc[UR18][R24.64+0xf9], R3 ;  /* 0x0000f90318009986 */ /* 0x0001e8000c101112 */
[----:B------:R0:W-:Y:S04]  /*e270*/  @!P6 STG.E.U8 desc[UR18][R26.64+0xf8], R11 ;  /* 0x0000f80b1a00e986 */ /* 0x0001e8000c101112 */
[----:B------:R0:W-:Y:S02]  /*e280*/  @!P0 STG.E.U8 desc[UR18][R26.64+0xf9], R5 ;  /* 0x0000f9051a008986 */ /* 0x0001e4000c101112 */
.L_x_290:
[----:B------:R-:W-:Y:S05]  /*e290*/  BSYNC B0 ;  /* 0x0000000000007941 */ /* 0x000fea0003800000 */
.L_x_32:
[----:B0-----:R-:W2:Y:S04]  /*e2a0*/  LDL.LU R3, [R1+0x78] ;  /* 0x0000780001037983 */ /* 0x001ea80000300800 */
[----:B-----5:R-:W2:Y:S01]  /*e2b0*/  LDL.LU R2, [R1+0x7c] ;  /* 0x00007c0001027983 */ /* 0x020ea20000300800 */
[----:B------:R-:W-:Y:S01]  /*e2c0*/  ULDC UR6, c[0x0][0xc] ;  /* 0x0000030000067ab9 */ /* 0x000fe20000000800 */
[----:B------:R-:W-:Y:S01]  /*e2d0*/  ULDC UR7, c[0x0][0x10] ;  /* 0x0000040000077ab9 */ /* 0x000fe20000000800 */
[----:B------:R-:W2:Y:S01]  /*e2e0*/  LDC R5, c[0x0][0x14] ;  /* 0x00000500ff057b82 */ /* 0x000ea20000000800 */
[----:B------:R-:W-:Y:S01]  /*e2f0*/  UIMAD.WIDE.U32 UR6, UR6, UR7, URZ ;  /* 0x00000007060672a5 */ /* 0x000fe2000f8e003f */
[----:B------:R-:W-:Y:S01]  /*e300*/  PRMT R0, RZ, 0x7610, R0 ;  /* 0x00007610ff007816 */ /* 0x000fe20000000000 */
[----:B------:R-:W-:-:S04]  /*e310*/  UMOV UR22, 0xffffffff ;  /* 0xffffffff00167882 */ /* 0x000fc80000000000 */
[----:B--2---:R-:W-:-:S04]  /*e320*/  IMAD.WIDE.U32 R2, R5, UR6, R2 ;  /* 0x0000000605027c25 */ /* 0x004fc8000f8e0002 */
[----:B------:R-:W-:Y:S01]  /*e330*/  IMAD R5, R5, UR7, RZ ;  /* 0x0000000705057c24 */ /* 0x000fe2000f8e02ff */
[----:B------:R-:W-:Y:S01]  /*e340*/  ULDC.64 UR6, c[0x0][0x650] ;  /* 0x0001940000067ab9 */ /* 0x000fe20000000a00 */
[----:B------:R-:W-:Y:S01]  /*e350*/  IMAD.MOV.U32 R19, RZ, RZ, R2 ;  /* 0x000000ffff137224 */ /* 0x000fe200078e0002 */
[----:B------:R-:W-:Y:S01]  /*e360*/  ISETP.GE.U32.AND P0, PT, R2, UR6, PT ;  /* 0x0000000602007c0c */ /* 0x000fe2000bf06070 */
[----:B------:R-:W-:Y:S02]  /*e370*/  IMAD.IADD R22, R3, 0x1, R5 ;  /* 0x0000000103167824 */ /* 0x000fe400078e0205 */
[----:B------:R-:W-:-:S03]  /*e380*/  IMAD.MOV.U32 R2, RZ, RZ, -0x1 ;  /* 0xffffffffff027424 */ /* 0x000fc600078e00ff */
[----:B------:R0:W-:Y:S01]  /*e390*/  STL [R1+0x78], R22 ;  /* 0x0000781601007387 */ /* 0x0001e20000100800 */
[----:B------:R-:W-:-:S03]  /*e3a0*/  ISETP.GE.U32.AND.EX P0, PT, R22, UR7, PT, P0 ;  /* 0x0000000716007c0c */ /* 0x000fc6000bf06100 */
[----:B------:R0:W-:Y:S04]  /*e3b0*/  STL [R1+0x7c], R19 ;  /* 0x00007c1301007387 */ /* 0x0001e80000100800 */
[----:B------:R0:W-:Y:S06]  /*e3c0*/  STL [R1+0x80], R2 ;  /* 0x0000800201007387 */ /* 0x0001ec0000100800 */
[----:B------:R-:W-:Y:S05]  /*e3d0*/  @P0 BRA `(.L_x_291) ;  /* 0x00000004006c0947 */ /* 0x000fea0003800000 */
[----:B------:R-:W2:Y:S01]  /*e3e0*/  S2R R14, SR_CTAID.X ;  /* 0x00000000000e7919 */ /* 0x000ea20000002500 */
[----:B------:R-:W5:Y:S01]  /*e3f0*/  LDC.64 R8, c[0x0][0x628] ;  /* 0x00018a00ff087b82 */ /* 0x000f620000000a00 */
[----:B------:R-:W-:Y:S01]  /*e400*/  ULDC UR6, c[0x0][0x150] ;  /* 0x0000540000067ab9 */ /* 0x000fe20000000800 */
[----:B------:R-:W-:Y:S01]  /*e410*/  IMAD.MOV.U32 R6, RZ, RZ, R19 ;  /* 0x000000ffff067224 */ /* 0x000fe200078e0013 */
[----:B------:R-:W0:Y:S01]  /*e420*/  S2R R16, SR_CTAID.Y ;  /* 0x0000000000107919 */ /* 0x000e220000002600 */
[----:B------:R-:W-:-:S04]  /*e430*/  IMAD.MOV.U32 R7, RZ, RZ, R22 ;  /* 0x000000ffff077224 */ /* 0x000fc800078e0016 */
[----:B------:R-:W0:Y:S08]  /*e440*/  LDC R17, c[0x0][0x144] ;  /* 0x00005100ff117b82 */ /* 0x000e300000000800 */
[----:B------:R-:W0:Y:S08]  /*e450*/  LDC R10, c[0x0][0x630] ;  /* 0x00018c00ff0a7b82 */ /* 0x000e300000000800 */
[----:B------:R-:W0:Y:S01]  /*e460*/  LDC.64 R12, c[0x0][0x620] ;  /* 0x00018800ff0c7b82 */ /* 0x000e220000000a00 */
[----:B-----5:R-:W-:-:S04]  /*e470*/  ISETP.NE.U32.AND P0, PT, R8, RZ, PT ;  /* 0x000000ff0800720c */ /* 0x020fc80003f05070 */
[----:B------:R-:W-:Y:S02]  /*e480*/  ISETP.NE.AND.EX P0, PT, R9, RZ, PT, P0 ;  /* 0x000000ff0900720c */ /* 0x000fe40003f05300 */
[----:B--2---:R-:W-:-:S05]  /*e490*/  I2FP.F32.U32 R0, R14 ;  /* 0x0000000e00007245 */ /* 0x004fca0000201000 */
[----:B------:R-:W-:-:S04]  /*e4a0*/  FMUL R0, R0, UR6 ;  /* 0x0000000600007c20 */ /* 0x000fc80008400000 */
[----:B------:R2:W0:Y:S02]  /*e4b0*/  F2I.U32.TRUNC.NTZ R15, R0 ;  /* 0x00000000000f7305 */ /* 0x000424000020f000 */
[----:B------:R-:W-:Y:S05]  /*e4c0*/  @!P0 BRA `(.L_x_292) ;  /* 0x0000000000288947 */ /* 0x000fea0003800000 */
[----:B--2---:R-:W2:Y:S02]  /*e4d0*/  LDC R0, c[0x0][0x634] ;  /* 0x00018d00ff007b82 */ /* 0x004ea40000000800 */
[----:B--2---:R-:W-:-:S05]  /*e4e0*/  IADD3 R7, P0, R19, R0, RZ ;  /* 0x0000000013077210 */ /* 0x004fca0007f1e0ff */
[----:B------:R-:W-:-:S04]  /*e4f0*/  IMAD.X R11, RZ, RZ, R22, P0 ;  /* 0x000000ffff0b7224 */ /* 0x000fc800000e0616 */
[----:B0-----:R-:W-:-:S04]  /*e500*/  IMAD.WIDE.U32 R2, R11, R8, RZ ;  /* 0x000000080b027225 */ /* 0x001fc800078e00ff */
[----:B------:R-:W-:-:S04]  /*e510*/  IMAD.WIDE.U32 R4, P0, R7, R9, R2 ;  /* 0x0000000907047225 */ /* 0x000fc80007800002 */
[----:B------:R-:W-:-:S04]  /*e520*/  IMAD.WIDE.U32 R2, R7, R8, RZ ;  /* 0x0000000807027225 */ /* 0x000fc800078e00ff */
[----:B------:R-:W-:Y:S01]  /*e530*/  IMAD.X R7, RZ, RZ, RZ, P0 ;  /* 0x000000ffff077224 */ /* 0x000fe200000e06ff */
[----:B------:R-:W-:Y:S01]  /*e540*/  IADD3 RZ, P0, R3, R4, RZ ;  /* 0x0000000403ff7210 */ /* 0x000fe20007f1e0ff */
[----:B------:R-:W-:-:S04]  /*e550*/  IMAD.MOV.U32 R6, RZ, RZ, R5 ;  /* 0x000000ffff067224 */ /* 0x000fc800078e0005 */
[----:B------:R-:W-:-:S08]  /*e560*/  IMAD.WIDE.U32.X R6, R11, R9, R6, P0 ;  /* 0x000000090b067225 */ /* 0x000fd000000e0406 */
.L_x_292:
[-CC-:B0-----:R-:W-:Y:S01]  /*e570*/  SHF.R.U64 R24, R6, R10.reuse, R7.reuse ;  /* 0x0000000a06187219 */ /* 0x181fe20000001207 */
[----:B------:R-:W0:Y:S01]  /*e580*/  LDC.64 R20, c[0x0][0x640] ;  /* 0x00019000ff147b82 */ /* 0x000e220000000a00 */
[----:B--2---:R-:W-:Y:S01]  /*e590*/  SHF.R.U32.HI R0, RZ, R10, R7 ;  /* 0x0000000aff007219 */ /* 0x004fe20000011607 */
[----:B------:R-:W-:Y:S01]  /*e5a0*/  IMAD.MOV.U32 R2, RZ, RZ, R19 ;  /* 0x000000ffff027224 */ /* 0x000fe200078e0013 */
[----:B------:R-:W-:Y:S01]  /*e5b0*/  IADD3 R5, P0, RZ, -R24, RZ ;  /* 0x80000018ff057210 */ /* 0x000fe20007f1e0ff */
[----:B------:R-:W-:Y:S01]  /*e5c0*/  IMAD.MOV R15, RZ, RZ, -R15 ;  /* 0x000000ffff0f7224 */ /* 0x000fe200078e0a0f */
[----:B------:R-:W-:Y:S01]  /*e5d0*/  ULDC UR6, c[0x0][0x154] ;  /* 0x0000550000067ab9 */ /* 0x000fe20000000800 */
[----:B------:R-:W-:Y:S02]  /*e5e0*/  IMAD.MOV.U32 R7, RZ, RZ, 0x1 ;  /* 0x00000001ff077424 */ /* 0x000fe400078e00ff */
[----:B------:R-:W2:Y:S01]  /*e5f0*/  LDC R4, c[0x0][0x618] ;  /* 0x00018600ff047b82 */ /* 0x000ea20000000800 */
[----:B------:R-:W-:-:S02]  /*e600*/  IMAD.X R3, RZ, RZ, ~R0, P0 ;  /* 0x000000ffff037224 */ /* 0x000fc400000e0e00 */
[----:B------:R-:W-:Y:S02]  /*e610*/  IMAD R15, R17, R15, R14 ;  /* 0x0000000f110f7224 */ /* 0x000fe400078e020e */
[-C--:B------:R-:W-:Y:S02]  /*e620*/  IMAD R0, R3, R12.reuse, RZ ;  /* 0x0000000c03007224 */ /* 0x080fe400078e02ff */
[----:B------:R-:W-:Y:S01]  /*e630*/  IMAD.MOV.U32 R3, RZ, RZ, R22 ;  /* 0x000000ffff037224 */ /* 0x000fe200078e0016 */
[----:B------:R-:W5:Y:S01]  /*e640*/  LDC R6, c[0x0][0x608] ;  /* 0x00018200ff067b82 */ /* 0x000f620000000800 */
[----:B------:R-:W-:-:S04]  /*e650*/  IMAD.WIDE.U32 R2, R5, R12, R2 ;  /* 0x0000000c05027225 */ /* 0x000fc800078e0002 */
[----:B------:R-:W-:-:S03]  /*e660*/  IMAD R5, R5, R13, R0 ;  /* 0x0000000d05057224 */ /* 0x000fc600078e0200 */
[----:B------:R-:W1:Y:S01]  /*e670*/  LDC R18, c[0x0][0x658] ;  /* 0x00019600ff127b82 */ /* 0x000e620000000800 */
[----:B------:R-:W-:Y:S01]  /*e680*/  I2FP.F32.U32 R0, R16 ;  /* 0x0000001000007245 */ /* 0x000fe20000201000 */
[----:B------:R-:W-:Y:S01]  /*e690*/  IMAD.IADD R3, R3, 0x1, R5 ;  /* 0x0000000103037824 */ /* 0x000fe200078e0205 */
[----:B0-----:R-:W-:Y:S01]  /*e6a0*/  ISETP.NE.U32.AND P0, PT, R20, RZ, PT ;  /* 0x000000ff1400720c */ /* 0x001fe20003f05070 */
[----:B------:R-:W-:Y:S02]  /*e6b0*/  IMAD.MOV.U32 R5, RZ, RZ, -0x1 ;  /* 0xffffffffff057424 */ /* 0x000fe400078e00ff */
[----:B------:R-:W-:Y:S02]  /*e6c0*/  FMUL R0, R0, UR6 ;  /* 0x0000000600007c20 */ /* 0x000fe40008400000 */
[----:B------:R-:W0:Y:S01]  /*e6d0*/  LDC R13, c[0x0][0x148] ;  /* 0x00005200ff0d7b82 */ /* 0x000e220000000800 */
[----:B--2---:R-:W-:Y:S01]  /*e6e0*/  SHF.R.U64 R10, R2, R4, R3 ;  /* 0x00000004020a7219 */ /* 0x004fe20000001203 */
[----:B------:R2:W0:Y:S01]  /*e6f0*/  F2I.U32.TRUNC.NTZ R12, R0 ;  /* 0x00000000000c7305 */ /* 0x000422000020f000 */
[----:B------:R-:W-:-:S02]  /*e700*/  ISETP.NE.AND.EX P0, PT, R21, RZ, PT, P0 ;  /* 0x000000ff1500720c */ /* 0x000fc40003f05300 */
[----:B------:R-:W-:-:S03]  /*e710*/  SHF.R.U32.HI R3, RZ, R4, R3 ;  /* 0x00000004ff037219 */ /* 0x000fc60000011603 */
[----:B------:R-:W0:Y:S01]  /*e720*/  LDC R14, c[0x0][0x600] ;  /* 0x00018000ff0e7b82 */ /* 0x000e220000000800 */
[-CC-:B-----5:R-:W-:Y:S02]  /*e730*/  SHF.R.U64 R8, R10, R6.reuse, R3.reuse ;  /* 0x000000060a087219 */ /* 0x1a0fe40000001203 */
[----:B------:R-:W-:-:S05]  /*e740*/  SHF.R.U32.HI R3, RZ, R6, R3 ;  /* 0x00000006ff037219 */ /* 0x000fca0000011603 */
[----:B------:R-:W0:Y:S01]  /*e750*/  LDC R19, c[0x0][0x648] ;  /* 0x00019200ff137b82 */ /* 0x000e220000000800 */
[-CC-:B-1----:R-:W-:Y:S02]  /*e760*/  SHF.R.U64 R11, R8, R18.reuse, R3.reuse ;  /* 0x00000012080b7219 */ /* 0x182fe40000001203 */
[-C--:B------:R-:W-:Y:S02]  /*e770*/  SHF.L.U32 R5, R5, R18.reuse, RZ ;  /* 0x0000001205057219 */ /* 0x080fe400000006ff */
[-C--:B------:R-:W-:Y:S01]  /*e780*/  SHF.R.U32.HI R3, RZ, R18.reuse, R3 ;  /* 0x00000012ff037219 */ /* 0x080fe20000011603 */
[----:B------:R-:W-:Y:S01]  /*e790*/  IMAD.MOV.U32 R2, RZ, RZ, R11 ;  /* 0x000000ffff027224 */ /* 0x000fe200078e000b */
[----:B------:R-:W-:Y:S01]  /*e7a0*/  SHF.L.U32 R34, R7, R18, RZ ;  /* 0x0000001207227219 */ /* 0x000fe200000006ff */
[----:B------:R-:W1:Y:S01]  /*e7b0*/  LDC R22, c[0x0][0x638] ;  /* 0x00018e00ff167b82 */ /* 0x000e620000000800 */
[----:B------:R-:W-:-:S07]  /*e7c0*/  LOP3.LUT R17, RZ, R5, RZ, 0x33, !PT ;  /* 0x00000005ff117212 */ /* 0x000fce00078e33ff */
[----:B------:R-:W0:Y:S01]  /*e7d0*/  LDC R23, c[0x0][0x610] ;  /* 0x00018400ff177b82 */ /* 0x000e220000000800 */
[----:B--2---:R-:W-:Y:S05]  /*e7e0*/  @!P0 BRA `(.L_x_293) ;  /* 0x0000000000288947 */ /* 0x004fea0003800000 */
[----:B------:R-:W2:Y:S02]  /*e7f0*/  LDC R0, c[0x0][0x64c] ;  /* 0x00019300ff007b82 */ /* 0x000ea40000000800 */
[----:B--2---:R-:W-:-:S05]  /*e800*/  IADD3 R7, P0, R11, R0, RZ ;  /* 0x000000000b077210 */ /* 0x004fca0007f1e0ff */
        /* <DEDUP_REMOVED lines=8> */
.L_x_293:
[----:B0-----:R-:W-:Y:S01]  /*e890*/  SHF.R.U64 R0, R2, R19, R3 ;  /* 0x0000001302007219 */ /* 0x001fe20000001203 */
[----:B------:R-:W-:Y:S01]  /*e8a0*/  VIADD R3, R14, 0xffffffff ;  /* 0xffffffff0e037836 */ /* 0x000fe20000000000 */
[----:B------:R-:W-:Y:S01]  /*e8b0*/  LOP3.LUT R5, R8, R17, RZ, 0xc0, !PT ;  /* 0x0000001108057212 */ /* 0x000fe200078ec0ff */
[----:B------:R-:W-:Y:S01]  /*e8c0*/  IMAD.MOV R12, RZ, RZ, -R12 ;  /* 0x000000ffff0c7224 */ /* 0x000fe200078e0a0c */
[----:B------:R-:W-:Y:S01]  /*e8d0*/  R2UR UR22, R24 ;  /* 0x00000000181672ca */ /* 0x000fe200000e0000 */
[----:B------:R-:W-:Y:S01]  /*e8e0*/  IMAD.MOV R2, RZ, RZ, -R0 ;  /* 0x000000ffff027224 */ /* 0x000fe200078e0a00 */
[----:B------:R-:W-:Y:S01]  /*e8f0*/  LOP3.LUT R3, R10, R3, RZ, 0xc0, !PT ;  /* 0x000000030a037212 */ /* 0x000fe200078ec0ff */
[----:B------:R-:W-:Y:S02]  /*e900*/  IMAD R34, R34, R0, R5 ;  /* 0x0000000022227224 */ /* 0x000fe400078e0205 */
[----:B------:R-:W-:Y:S02]  /*e910*/  @P2 IMAD R15, R13, R12, R16 ;  /* 0x0000000c0d0f2224 */ /* 0x000fe400078e0210 */
[----:B-1----:R-:W-:-:S02]  /*e920*/  IMAD R0, R2, R22, R11 ;  /* 0x0000001602007224 */ /* 0x002fc400078e020b */
[----:B------:R-:W-:Y:S02]  /*e930*/  IMAD R34, R34, R23, R15 ;  /* 0x0000001722227224 */ /* 0x000fe400078e020f */
[----:B------:R-:W-:Y:S02]  /*e940*/  IMAD R3, R0, R14, R3 ;  /* 0x0000000e00037224 */ /* 0x000fe400078e0203 */
[----:B------:R-:W-:-:S03]  /*e950*/  IMAD.MOV.U32 R0, RZ, RZ, 0x1 ;  /* 0x00000001ff007424 */ /* 0x000fc600078e00ff */
[----:B------:R-:W-:Y:S02]  /*e960*/  SEL R2, R3, R34, !P2 ;  /* 0x0000002203027207 */ /* 0x000fe40005000000 */
[----:B------:R-:W-:-:S03]  /*e970*/  SEL R34, R34, R3, !P2 ;  /* 0x0000000322227207 */ /* 0x000fc60005000000 */
[----:B------:R2:W-:Y:S04]  /*e980*/  STL [R1+0x80], R2 ;  /* 0x0000800201007387 */ /* 0x0005e80000100800 */
.L_x_291:
[----:B------:R0:W-:Y:S01]  /*e990*/  STL [R1+0x84], R34 ;  /* 0x0000842201007387 */ /* 0x0001e20000100800 */
[----:B------:R-:W-:-:S13]  /*e9a0*/  LOP3.LUT P0, RZ, R0, 0xff, RZ, 0xc0, !PT ;  /* 0x000000ff00ff7812 */ /* 0x000fda000780c0ff */
[----:B0-----:R-:W-:Y:S05]  /*e9b0*/  @P0 BRA `(.L_x_294) ;  /* 0xffffff2800140947 */ /* 0x001fea000383ffff */
[----:B------:R-:W-:Y:S05]  /*e9c0*/  EXIT ;  /* 0x000000000000794d */ /* 0x000fea0003800000 */
.L_x_4:
[----:B------:R-:W2:Y:S01]  /*e9d0*/  LDL R16, [R1+0x7c] ;  /* 0x00007c0001107983 */ /* 0x000ea20000100800 */
[----:B------:R-:W-:-:S03]  /*e9e0*/  ULDC.64 UR4, c[0x0][0x650] ;  /* 0x0001940000047ab9 */ /* 0x000fc60000000a00 */
[----:B------:R-:W3:Y:S01]  /*e9f0*/  LDL R17, [R1+0x78] ;  /* 0x0000780001117983 */ /* 0x000ee20000100800 */
[----:B------:R-:W-:Y:S01]  /*ea00*/  PRMT R4, RZ, 0x7610, R4 ;  /* 0x00007610ff047816 */ /* 0x000fe20000000004 */
[----:B------:R-:W-:Y:S02]  /*ea10*/  IMAD.MOV.U32 R5, RZ, RZ, -0x1 ;  /* 0xffffffffff057424 */ /* 0x000fe400078e00ff */
[----:B------:R-:W-:Y:S02]  /*ea20*/  IMAD.MOV.U32 R6, RZ, RZ, -0x1 ;  /* 0xffffffffff067424 */ /* 0x000fe400078e00ff */
[----:B------:R-:W-:Y:S01]  /*ea30*/  IMAD.MOV.U32 R11, RZ, RZ, -0x1 ;  /* 0xffffffffff0b7424 */ /* 0x000fe200078e00ff */
[----:B--2---:R-:W-:-:S04]  /*ea40*/  ISETP.GE.U32.AND P0, PT, R16, UR4, PT ;  /* 0x0000000410007c0c */ /* 0x004fc8000bf06070 */
[----:B---3--:R-:W-:-:S13]  /*ea50*/  ISETP.GE.U32.AND.EX P0, PT, R17, UR5, PT, P0 ;  /* 0x0000000511007c0c */ /* 0x008fda000bf06100 */
[----:B------:R-:W-:Y:S05]  /*ea60*/  @P0 BRA `(.L_x_295) ;  /* 0x00000004005c0947 */ /* 0x000fea0003800000 */
        /* <DEDUP_REMOVED lines=18> */
.L_x_296:
[-CC-:B------:R-:W-:Y:S01]  /*eb90*/  SHF.R.U64 R11, R8, R12.reuse, R9.reuse ;  /* 0x0000000c080b7219 */ /* 0x180fe20000001209 */
[----:B------:R-:W0:Y:S01]  /*eba0*/  LDC.64 R20, c[0x0][0x640] ;  /* 0x00019000ff147b82 */ /* 0x000e220000000a00 */
[----:B------:R-:W-:Y:S01]  /*ebb0*/  SHF.R.U32.HI R3, RZ, R12, R9 ;  /* 0x0000000cff037219 */ /* 0x000fe20000011609 */
[----:B------:R-:W-:Y:S01]  /*ebc0*/  ULDC UR4, c[0x0][0x150] ;  /* 0x0000540000047ab9 */ /* 0x000fe20000000800 */
[----:B------:R-:W-:Y:S01]  /*ebd0*/  IADD3 R7, P0, RZ, -R11, RZ ;  /* 0x8000000bff077210 */ /* 0x000fe20007f1e0ff */
[----:B------:R-:W-:Y:S01]  /*ebe0*/  IMAD.MOV.U32 R4, RZ, RZ, R16 ;  /* 0x000000ffff047224 */ /* 0x000fe200078e0010 */
[----:B------:R-:W-:Y:S01]  /*ebf0*/  I2FP.F32.U32 R6, R2 ;  /* 0x0000000200067245 */ /* 0x000fe20000201000 */
[----:B------:R-:W-:Y:S02]  /*ec00*/  IMAD.MOV.U32 R5, RZ, RZ, R17 ;  /* 0x000000ffff057224 */ /* 0x000fe400078e0011 */
[----:B------:R-:W1:Y:S01]  /*ec10*/  LDC R10, c[0x0][0x618] ;  /* 0x00018600ff0a7b82 */ /* 0x000e620000000800 */
[----:B------:R-:W-:-:S02]  /*ec20*/  IMAD.X R3, RZ, RZ, ~R3, P0 ;  /* 0x000000ffff037224 */ /* 0x000fc400000e0e03 */
[----:B------:R-:W-:Y:S01]  /*ec30*/  FMUL R9, R6, UR4 ;  /* 0x0000000406097c20 */ /* 0x000fe20008400000 */
[----:B------:R-:W-:Y:S01]  /*ec40*/  IMAD.WIDE.U32 R4, R7, R14, R4 ;  /* 0x0000000e07047225 */ /* 0x000fe200078e0004 */
[----:B------:R-:W-:-:S03]  /*ec50*/  ULDC UR4, c[0x0][0x154] ;  /* 0x0000550000047ab9 */ /* 0x000fc60000000800 */
[----:B------:R-:W-:Y:S01]  /*ec60*/  IMAD R6, R3, R14, RZ ;  /* 0x0000000e03067224 */ /* 0x000fe200078e02ff */
[----:B------:R-:W2:Y:S01]  /*ec70*/  LDC R13, c[0x0][0x144] ;  /* 0x00005100ff0d7b82 */ /* 0x000ea20000000800 */
[----:B------:R-:W3:Y:S02]  /*ec80*/  F2I.U32.TRUNC.NTZ R9, R9 ;  /* 0x0000000900097305 */ /* 0x000ee4000020f000 */
[----:B------:R-:W-:Y:S02]  /*ec90*/  IMAD R3, R7, R15, R6 ;  /* 0x0000000f07037224 */ /* 0x000fe400078e0206 */
[----:B------:R-:W-:Y:S02]  /*eca0*/  IMAD.MOV.U32 R6, RZ, RZ, -0x1 ;  /* 0xffffffffff067424 */ /* 0x000fe400078e00ff */
[----:B------:R-:W-:Y:S01]  /*ecb0*/  IMAD.IADD R3, R5, 0x1, R3 ;  /* 0x0000000105037824 */ /* 0x000fe200078e0203 */
[----:B------:R-:W4:Y:S01]  /*ecc0*/  LDC R12, c[0x0][0x608] ;  /* 0x00018200ff0c7b82 */ /* 0x000f220000000800 */
[----:B------:R-:W-:-:S02]  /*ecd0*/  I2FP.F32.U32 R5, R0 ;  /* 0x0000000000057245 */ /* 0x000fc40000201000 */
[----:B0-----:R-:W-:-:S03]  /*ece0*/  ISETP.NE.U32.AND P0, PT, R20, RZ, PT ;  /* 0x000000ff1400720c */ /* 0x001fc60003f05070 */
[----:B------:R-:W-:Y:S01]  /*ecf0*/  FMUL R5, R5, UR4 ;  /* 0x0000000405057c20 */ /* 0x000fe20008400000 */
[----:B------:R-:W-:Y:S01]  /*ed00*/  ISETP.NE.AND.EX P0, PT, R21, RZ, PT, P0 ;  /* 0x000000ff1500720c */ /* 0x000fe20003f05300 */
[----:B------:R-:W0:Y:S01]  /*ed10*/  LDC R7, c[0x0][0x658] ;  /* 0x00019600ff077b82 */ /* 0x000e220000000800 */
[-C--:B-1----:R-:W-:Y:S01]  /*ed20*/  SHF.R.U64 R8, R4, R10.reuse, R3 ;  /* 0x0000000a04087219 */ /* 0x082fe20000001203 */
[----:B---3--:R-:W-:Y:S01]  /*ed30*/  IMAD.MOV R4, RZ, RZ, -R9 ;  /* 0x000000ffff047224 */ /* 0x008fe200078e0a09 */
[----:B------:R-:W-:Y:S02]  /*ed40*/  SHF.R.U32.HI R3, RZ, R10, R3 ;  /* 0x0000000aff037219 */ /* 0x000fe40000011603 */
[----:B------:R1:W3:Y:S03]  /*ed50*/  F2I.U32.TRUNC.NTZ R10, R5 ;  /* 0x00000005000a7305 */ /* 0x0002e6000020f000 */
[----:B------:R-:W1:Y:S01]  /*ed60*/  LDC R17, c[0x0][0x148] ;  /* 0x00005200ff117b82 */ /* 0x000e620000000800 */
[----:B--2---:R-:W-:-:S02]  /*ed70*/  IMAD R19, R13, R4, R2 ;  /* 0x000000040d137224 */ /* 0x004fc400078e0202 */
[----:B------:R-:W-:-:S05]  /*ed80*/  IMAD.MOV.U32 R4, RZ, RZ, 0x1 ;  /* 0x00000001ff047424 */ /* 0x000fca00078e00ff */
[----:B------:R-:W2:Y:S01]  /*ed90*/  LDC R14, c[0x0][0x600] ;  /* 0x00018000ff0e7b82 */ /* 0x000ea20000000800 */
[-CC-:B----4-:R-:W-:Y:S02]  /*eda0*/  SHF.R.U64 R13, R8, R12.reuse, R3.reuse ;  /* 0x0000000c080d7219 */ /* 0x190fe40000001203 */
[----:B------:R-:W-:-:S05]  /*edb0*/  SHF.R.U32.HI R2, RZ, R12, R3 ;  /* 0x0000000cff027219 */ /* 0x000fca0000011603 */
[----:B------:R-:W4:Y:S01]  /*edc0*/  LDC R16, c[0x0][0x648] ;  /* 0x00019200ff107b82 */ /* 0x000f220000000800 */
[-CC-:B0-----:R-:W-:Y:S02]  /*edd0*/  SHF.R.U64 R15, R13, R7.reuse, R2.reuse ;  /* 0x000000070d0f7219 */ /* 0x181fe40000001202 */
[-C--:B------:R-:W-:Y:S02]  /*ede0*/  SHF.L.U32 R6, R6, R7.reuse, RZ ;  /* 0x0000000706067219 */ /* 0x080fe400000006ff */
[-C--:B------:R-:W-:Y:S01]  /*edf0*/  SHF.R.U32.HI R3, RZ, R7.reuse, R2 ;  /* 0x00000007ff037219 */ /* 0x080fe20000011602 */
[----:B------:R-:W-:Y:S01]  /*ee00*/  IMAD.MOV.U32 R2, RZ, RZ, R15 ;  /* 0x000000ffff027224 */ /* 0x000fe200078e000f */
[----:B------:R-:W-:Y:S01]  /*ee10*/  SHF.L.U32 R12, R4, R7, RZ ;  /* 0x00000007040c7219 */ /* 0x000fe200000006ff */
[----:B------:R-:W0:Y:S01]  /*ee20*/  LDC R18, c[0x0][0x638] ;  /* 0x00018e00ff127b82 */ /* 0x000e220000000800 */
[----:B------:R-:W-:-:S07]  /*ee30*/  LOP3.LUT R22, RZ, R6, RZ, 0x33, !PT ;  /* 0x00000006ff167212 */ /* 0x000fce00078e33ff */
        /* <DEDUP_REMOVED lines=12> */
.L_x_297:
[----:B----4-:R-:W-:Y:S01]  /*ef00*/  SHF.R.U64 R3, R2, R16, R3 ;  /* 0x0000001002037219 */ /* 0x010fe20000001203 */
[----:B--2---:R-:W-:Y:S01]  /*ef10*/  VIADD R5, R14, 0xffffffff ;  /* 0xffffffff0e057836 */ /* 0x004fe20000000000 */
[----:B------:R-:W-:Y:S01]  /*ef20*/  LOP3.LUT R2, R13, R22, RZ, 0xc0, !PT ;  /* 0x000000160d027212 */ /* 0x000fe200078ec0ff */
[----:B------:R-:W-:Y:S02]  /*ef30*/  IMAD.MOV R10, RZ, RZ, -R10 ;  /* 0x000000ffff0a7224 */ /* 0x000fe400078e0a0a */
[----:B------:R-:W-:Y:S02]  /*ef40*/  IMAD.MOV R4, RZ, RZ, -R3 ;  /* 0x000000ffff047224 */ /* 0x000fe400078e0a03 */
[----:B------:R-:W-:Y:S01]  /*ef50*/  IMAD R2, R12, R3, R2 ;  /* 0x000000030c027224 */ /* 0x000fe200078e0202 */
[----:B------:R-:W-:Y:S01]  /*ef60*/  LOP3.LUT R3, R8, R5, RZ, 0xc0, !PT ;  /* 0x0000000508037212 */ /* 0x000fe200078ec0ff */
[----:B------:R-:W-:Y:S02]  /*ef70*/  @P2 IMAD R19, R17, R10, R0 ;  /* 0x0000000a11132224 */ /* 0x000fe400078e0200 */
[----:B0-----:R-:W-:-:S02]  /*ef80*/  IMAD R0, R4, R18, R15 ;  /* 0x0000001204007224 */ /* 0x001fc400078e020f */
[----:B------:R-:W-:Y:S02]  /*ef90*/  IMAD R5, R2, R23, R19 ;  /* 0x0000001702057224 */ /* 0x000fe400078e0213 */
[----:B------:R-:W-:Y:S02]  /*efa0*/  IMAD R0, R0, R14, R3 ;  /* 0x0000000e00007224 */ /* 0x000fe400078e0203 */
[----:B------:R-:W-:-:S03]  /*efb0*/  IMAD.MOV.U32 R4, RZ, RZ, 0x1 ;  /* 0x00000001ff047424 */ /* 0x000fc600078e00ff */
[----:B------:R-:W-:Y:S02]  /*efc0*/  SEL R6, R0, R5, !P2 ;  /* 0x0000000500067207 */ /* 0x000fe40005000000 */
[----:B------:R-:W-:-:S07]  /*efd0*/  SEL R5, R5, R0, !P2 ;  /* 0x0000000005057207 */ /* 0x000fce0005000000 */
.L_x_295:
[----:B------:R-:W-:-:S08]  /*efe0*/  NOP ;  /* 0x0000000000007918 */ /* 0x000fd00000000000 */
[----:B------:R-:W0:-:S00]  /*eff0*/  USETMAXREG.DEALLOC.CTAPOOL 0x28 ;  /* 0x00000028000079c8 */ /* 0x000e0000080e0500 */
[----:B------:R-:W-:-:S13]  /*f000*/  ISETP.NE.AND P0, PT, RZ, UR8, PT ;  /* 0x00000008ff007c0c */ /* 0x000fda000bf05270 */
[----:B------:R-:W-:Y:S05]  /*f010*/  @P0 EXIT ;  /* 0x000000000000094d */ /* 0x000fea0003800000 */
[----:B0-----:R-:W-:Y:S01]  /*f020*/  LOP3.LUT P0, RZ, R4, 0xff, RZ, 0xc0, !PT ;  /* 0x000000ff04ff7812 */ /* 0x001fe2000780c0ff */
[----:B------:R-:W-:Y:S02]  /*f030*/  IMAD.MOV.U32 R0, RZ, RZ, 0x1 ;  /* 0x00000001ff007424 */ /* 0x000fe400078e00ff */
[----:B------:R-:W-:-:S10]  /*f040*/  IMAD.MOV.U32 R8, RZ, RZ, RZ ;  /* 0x000000ffff087224 */ /* 0x000fd400078e00ff */
[----:B------:R-:W-:Y:S05]  /*f050*/  @!P0 BRA `(.L_x_298) ;  /* 0x0000000c00508947 */ /* 0x000fea0003800000 */
[----:B------:R-:W0:Y:S01]  /*f060*/  S2R R2, SR_TID.X ;  /* 0x0000000000027919 */ /* 0x000e220000002100 */
[----:B------:R-:W-:Y:S01]  /*f070*/  ULDC UR4, c[0x0][0x28c] ;  /* 0x0000a30000047ab9 */ /* 0x000fe20000000800 */
[----:B------:R-:W-:Y:S01]  /*f080*/  ULDC UR6, c[0x0][0x658] ;  /* 0x0001960000067ab9 */ /* 0x000fe20000000800 */
[----:B------:R-:W-:Y:S01]  /*f090*/  UIADD3 UR10, UR4, 0x1f, URZ ;  /* 0x0000001f040a7890 */ /* 0x000fe2000fffe03f */
[----:B------:R-:W-:Y:S01]  /*f0a0*/  BSSY B0, `(.L_x_298) ;  /* 0x00000cf000007945 */ /* 0x000fe20003800000 */
[----:B------:R-:W-:Y:S01]  /*f0b0*/  UMOV UR7, 0xffffffff ;  /* 0xffffffff00077882 */ /* 0x000fe20000000000 */
[----:B------:R-:W-:Y:S01]  /*f0c0*/  ULDC UR5, c[0x0][0x600] ;  /* 0x0001800000057ab9 */ /* 0x000fe20000000800 */
[----:B------:R-:W-:Y:S01]  /*f0d0*/  UMOV UR9, 0x1 ;  /* 0x0000000100097882 */ /* 0x000fe20000000000 */
[----:B------:R-:W-:Y:S01]  /*f0e0*/  USHF.L.U32 UR7, UR7, UR6, URZ ;  /* 0x0000000607077299 */ /* 0x000fe2000800063f */
[----:B------:R-:W-:Y:S01]  /*f0f0*/  IMAD.MOV.U32 R9, RZ, RZ, 0x1 ;  /* 0x00000001ff097424 */ /* 0x000fe200078e00ff */
[----:B------:R-:W-:Y:S01]  /*f100*/  UIADD3 UR4, UR5, -0x1, URZ ;  /* 0xffffffff05047890 */ /* 0x000fe2000fffe03f */
[----:B------:R-:W-:Y:S01]  /*f110*/  IMAD.MOV.U32 R0, RZ, RZ, 0x1 ;  /* 0x00000001ff007424 */ /* 0x000fe200078e00ff */
[----:B------:R-:W-:Y:S01]  /*f120*/  USHF.R.S32.HI UR11, URZ, 0x1f, UR10 ;  /* 0x0000001f3f0b7899 */ /* 0x000fe2000801140a */
[----:B------:R-:W-:Y:S01]  /*f130*/  IMAD.MOV.U32 R8, RZ, RZ, RZ ;  /* 0x000000ffff087224 */ /* 0x000fe200078e00ff */
[----:B------:R-:W-:Y:S01]  /*f140*/  ULDC UR8, c[0x0][0xc] ;  /* 0x0000030000087ab9 */ /* 0x000fe20000000800 */
[----:B------:R-:W-:-:S02]  /*f150*/  USHF.L.U32 UR5, UR9, UR6, URZ ;  /* 0x0000000609057299 */ /* 0x000fc4000800063f */
[----:B------:R-:W-:Y:S01]  /*f160*/  ULEA.HI UR11, UR11, UR10, URZ, 0x5 ;  /* 0x0000000a0b0b7291 */ /* 0x000fe2000f8f283f */
[----:B------:R-:W-:Y:S01]  /*f170*/  ULDC UR9, c[0x0][0x10] ;  /* 0x0000040000097ab9 */ /* 0x000fe20000000800 */
[----:B------:R-:W-:Y:S02]  /*f180*/  ULOP3.LUT UR6, URZ, UR7, URZ, 0x33, !UPT ;  /* 0x000000073f067292 */ /* 0x000fe4000f8e333f */
[----:B------:R-:W-:Y:S01]  /*f190*/  UIMAD.WIDE.U32 UR8, UR8, UR9, URZ ;  /* 0x00000009080872a5 */ /* 0x000fe2000f8e003f */
[----:B------:R-:W-:Y:S01]  /*f1a0*/  ULDC UR7, c[0x0][0x14] ;  /* 0x0000050000077ab9 */ /* 0x000fe20000000800 */
[----:B------:R-:W-:Y:S02]  /*f1b0*/  USHF.R.S32.HI UR20, URZ, 0x5, UR11 ;  /* 0x000000053f147899 */ /* 0x000fe4000801140b */
[----:B------:R-:W-:Y:S02]  /*f1c0*/  UIMAD.WIDE.U32 UR22, UR8, UR7, URZ ;  /* 0x00000007081672a5 */ /* 0x000fe4000f8e003f */
[----:B------:R-:W-:-:S02]  /*f1d0*/  UIMAD UR18, UR9, UR7, URZ ;  /* 0x00000007091272a4 */ /* 0x000fc4000f8e023f */
[----:B------:R-:W-:Y:S01]  /*f1e0*/  ULOP3.LUT UR26, UR13, 0x2, URZ, 0xfc, !UPT ;  /* 0x000000020d1a7892 */ /* 0x000fe2000f8efc3f */
[C---:B0-----:R-:W-:Y:S01]  /*f1f0*/  LOP3.LUT P3, RZ, R2.reuse, 0x7f, RZ, 0xc0, !PT ;  /* 0x0000007f02ff7812 */ /* 0x041fe2000786c0ff */
[----:B------:R-:W-:Y:S01]  /*f200*/  UIADD3 UR18, UR23, UR18, URZ ;  /* 0x0000001217127290 */ /* 0x000fe2000fffe03f */
[----:B------:R-:W-:Y:S01]  /*f210*/  LOP3.LUT P0, RZ, R2, 0x1f, RZ, 0xc0, !PT ;  /* 0x0000001f02ff7812 */ /* 0x000fe2000780c0ff */
[----:B------:R-:W-:Y:S01]  /*f220*/  UIADD3 UR27, UR20, 0x1, URZ ;  /* 0x00000001141b7890 */ /* 0x000fe2000fffe03f */
[----:B------:R-:W-:Y:S02]  /*f230*/  ULDC.64 UR24, c[0x0][0x198] ;  /* 0x0000660000187ab9 */ /* 0x000fe40000000a00 */
[----:B------:R-:W-:-:S13]  /*f240*/  PLOP3.LUT P0, PT, P0, P3, PT, 0x8a, 0x0 ;  /* 0x000000000000781c */ /* 0x000fda0000707172 */
.L_x_310:
[----:B------:R-:W-:-:S03]  /*f250*/  UMOV UR7, 0xffffffff ;  /* 0xffffffff00077882 */ /* 0x000fc60000000000 */
[----:B------:R-:W-:Y:S05]  /*f260*/  BRA.DIV UR7, `(.L_x_299) ;  /* 0x0000001607c07947 */ /* 0x000fea000b800000 */
[----:B------:R-:W-:-:S13]  /*f270*/  ELECT P1, URZ, PT ;  /* 0x00000000003f782f */ /* 0x000fda0003820000 */
.L_x_335:
[----:B------:R-:W0:Y:S01]  /*f280*/  LDC R2, c[0x0][0x28c] ;  /* 0x0000a300ff027b82 */ /* 0x000e220000000800 */
[----:B------:R-:W-:Y:S01]  /*f290*/  BSSY B1, `(.L_x_300) ;  /* 0x0000038000017945 */ /* 0x000fe20003800000 */
[----:B0-----:R-:W-:-:S13]  /*f2a0*/  ISETP.LT.OR P1, PT, R2, 0x1, !P1 ;  /* 0x000000010200780c */ /* 0x001fda0004f21670 */
[----:B------:R-:W-:Y:S05]  /*f2b0*/  @P1 BRA `(.L_x_301) ;  /* 0x0000000000d41947 */ /* 0x000fea0003800000 */
[----:B------:R-:W-:Y:S02]  /*f2c0*/  IMAD.SHL.U32 R6, R6, 0x100, RZ ;  /* 0x0000010006067824 */ /* 0x000fe400078e00ff */
[----:B------:R-:W-:Y:S02]  /*f2d0*/  IMAD.SHL.U32 R7, R5, 0x80, RZ ;  /* 0x0000008005077824 */ /* 0x000fe400078e00ff */
[----:B------:R-:W-:Y:S02]  /*f2e0*/  IMAD.MOV.U32 R12, RZ, RZ, RZ ;  /* 0x000000ffff0c7224 */ /* 0x000fe400078e00ff */
[----:B------:R-:W-:Y:S02]  /*f2f0*/  IMAD.U32 R14, RZ, RZ, UR27 ;  /* 0x0000001bff0e7e24 */ /* 0x000fe4000f8e00ff */
[----:B------:R-:W-:Y:S02]  /*f300*/  IMAD.MOV.U32 R2, RZ, RZ, R0 ;  /* 0x000000ffff027224 */ /* 0x000fe400078e0000 */
[----:B------:R-:W-:-:S07]  /*f310*/  IMAD.MOV.U32 R3, RZ, RZ, R8 ;  /* 0x000000ffff037224 */ /* 0x000fce00078e0008 */
.L_x_305:
[----:B------:R-:W0:Y:S01]  /*f320*/  S2R R5, SR_CgaCtaId ;  /* 0x0000000000057919 */ /* 0x000e220000008800 */
[----:B------:R-:W-:-:S04]  /*f330*/  MOV R4, 0x400 ;  /* 0x0000040000047802 */ /* 0x000fc80000000f00 */
[----:B0-----:R-:W-:Y:S02]  /*f340*/  LEA R10, R5, R4, 0x18 ;  /* 0x00000004050a7211 */ /* 0x001fe400078ec0ff */
[----:B------:R-:W-:Y:S01]  /*f350*/  SHF.L.U32 R4, R2, 0x1f, RZ ;  /* 0x0000001f02047819 */ /* 0x000fe200000006ff */
[----:B------:R-:W0:Y:S02]  /*f360*/  @!P3 LDC R5, c[0x0][0x500] ;  /* 0x00014000ff05bb82 */ /* 0x000e240000000800 */
[----:B------:R-:W-:-:S04]  /*f370*/  IMAD R13, R3, 0x8, R10 ;  /* 0x00000008030d7824 */ /* 0x000fc800078e020a */
[----:B------:R-:W1:Y:S02]  /*f380*/  SYNCS.PHASECHK.TRANS64.TRYWAIT P1, [R13+URZ+0x90], R4 ;  /* 0x000090040d0075a7 */ /* 0x000e64000802017f */
[----:B-1----:R-:W-:Y:S05]  /*f390*/  @!P1 BRA `(.L_x_302) ;  /* 0x0000001400949947 */ /* 0x002fea0003800000 */
.L_x_336:
[----:B------:R-:W-:Y:S01]  /*f3a0*/  UPRMT UR7, UR26, 0x9910, URZ ;  /* 0x000099101a077896 */ /* 0x000fe2000800003f */
[----:B0-----:R0:W-:Y:S03]  /*f3b0*/  @!P3 SYNCS.ARRIVE.TRANS64 RZ, [R13+URZ], R5 ;  /* 0x000000050dffb9a7 */ /* 0x0011e6000800003f */
[----:B------:R-:W-:-:S06]  /*f3c0*/  UISETP.NE.AND UP0, UPT, UR7, 0x2, UPT ;  /* 0x000000020700788c */ /* 0x000fcc000bf05270 */
[----:B------:R-:W-:-:S13]  /*f3d0*/  PLOP3.LUT P1, PT, PT, PT, UP0, 0x80, 0x0 ;  /* 0x000000000000781c */ /* 0x000fda0003f2f008 */
[----:B0-----:R-:W-:Y:S05]  /*f3e0*/  @P1 BRA `(.L_x_303) ;  /* 0x0000000000041947 */ /* 0x001fea0003800000 */
[----:B------:R-:W-:Y:S01]  /*f3f0*/  BPT.TRAP 0x1 ;  /* 0x000000040000795c */ /* 0x000fe20000300000 */
.L_x_303:
[----:B------:R-:W-:Y:S05]  /*f400*/  @P0 BRA `(.L_x_304) ;  /* 0x0000000000040947 */ /* 0x000fea0003800000 */
[----:B------:R-:W-:Y:S01]  /*f410*/  BPT.TRAP 0x1 ;  /* 0x000000040000795c */ /* 0x000fe20000300000 */
.L_x_304:
[--C-:B-1----:R-:W-:Y:S01]  /*f420*/  IMAD R4, R3, 0x1000, R10.reuse ;  /* 0x0000100003047824 */ /* 0x102fe200078e020a */
[----:B------:R-:W-:Y:S01]  /*f430*/  R2UR UR9, R13 ;  /* 0x000000000d0972ca */ /* 0x000fe200000e0000 */
[----:B------:R-:W-:Y:S01]  /*f440*/  IMAD R10, R3, 0x2000, R10 ;  /* 0x00002000030a7824 */ /* 0x000fe200078e020a */
[----:B------:R-:W-:Y:S01]  /*f450*/  UIADD3 UR14, UP0, UR24, 0xf0, URZ ;  /* 0x000000f0180e7890 */ /* 0x000fe2000ff1e03f */
[----:B------:R-:W-:Y:S01]  /*f460*/  VIADD R14, R14, 0xffffffff ;  /* 0xffffffff0e0e7836 */ /* 0x000fe20000000000 */
[----:B------:R-:W-:Y:S01]  /*f470*/  R2UR UR7, R4 ;  /* 0x00000000040772ca */ /* 0x000fe200000e0000 */
[----:B------:R-:W-:Y:S01]  /*f480*/  UIADD3 UR28, UP1, UR24, 0x1f0, URZ ;  /* 0x000001f0181c7890 */ /* 0x000fe2000ff3e03f */
[----:B------:R-:W-:Y:S01]  /*f490*/  R2UR UR8, R10 ;  /* 0x000000000a0872ca */ /* 0x000fe200000e0000 */
[----:B------:R-:W-:Y:S01]  /*f4a0*/  UIADD3.X UR15, URZ, UR25, URZ, UP0, !UPT ;  /* 0x000000193f0f7290 */ /* 0x000fe200087fe43f */
[----:B------:R-:W-:Y:S01]  /*f4b0*/  R2UR UR11, R7 ;  /* 0x00000000070b72ca */ /* 0x000fe200000e0000 */
[----:B------:R-:W-:Y:S01]  /*f4c0*/  VIADD R3, R3, 0x1 ;  /* 0x0000000103037836 */ /* 0x000fe20000000000 */
[----:B------:R-:W-:Y:S01]  /*f4d0*/  R2UR UR10, R12 ;  /* 0x000000000c0a72ca */ /* 0x000fe200000e0000 */
[----:B------:R-:W-:Y:S01]  /*f4e0*/  UIADD3.X UR29, URZ, UR25, URZ, UP1, !UPT ;  /* 0x000000193f1d7290 */ /* 0x000fe20008ffe43f */
[----:B------:R-:W-:Y:S01]  /*f4f0*/  R2UR UR12, R11 ;  /* 0x000000000b0c72ca */ /* 0x000fe200000e0000 */
[----:B------:R-:W-:Y:S01]  /*f500*/  UMOV UR16, 0x0 ;  /* 0x0000000000107882 */ /* 0x000fe20000000000 */
[----:B------:R-:W-:Y:S01]  /*f510*/  R2UR UR21, R6 ;  /* 0x00000000061572ca */ /* 0x000fe200000e0000 */
[----:B------:R-:W-:Y:S01]  /*f520*/  UMOV UR17, 0x10000000 ;  /* 0x1000000000117882 */ /* 0x000fe20000000000 */
[----:B------:R-:W-:Y:S01]  /*f530*/  ISETP.GT.AND P4, PT, R14, 0x1, PT ;  /* 0x000000010e00780c */ /* 0x000fe20003f84270 */
[----:B------:R-:W-:Y:S01]  /*f540*/  UIADD3 UR7, UR7, 0x200, URZ ;  /* 0x0000020007077890 */ /* 0x000fe2000fffe03f */
[----:B------:R-:W-:Y:S01]  /*f550*/  ISETP.NE.AND P1, PT, R3, 0x12, PT ;  /* 0x000000120300780c */ /* 0x000fe20003f25270 */
[----:B------:R-:W-:Y:S01]  /*f560*/  UIADD3 UR19, UR8, 0x12200, URZ ;  /* 0x0001220008137890 */ /* 0x000fe2000fffe03f */
[----:B------:R-:W-:-:S02]  /*f570*/  VIADD R12, R12, 0x20 ;  /* 0x000000200c0c7836 */ /* 0x000fc40000000000 */
[----:B------:R-:W-:Y:S02]  /*f580*/  SEL R5, RZ, 0x1, P1 ;  /* 0x00000001ff057807 */ /* 0x000fe40000800000 */
[----:B------:R-:W-:Y:S01]  /*f590*/  UMOV UR8, UR7 ;  /* 0x0000000700087c82 */ /* 0x000fe20008000000 */
[----:B------:R-:W-:Y:S01]  /*f5a0*/  SEL R3, R3, RZ, P1 ;  /* 0x000000ff03037207 */ /* 0x000fe20000800000 */
[----:B------:R0:W-:Y:S01]  /*f5b0*/  UTMALDG.3D [UR8], [UR14], desc[UR16] ;  /* 0x000010080e0075b4 */ /* 0x0001e20008011000 */
[----:B------:R-:W-:Y:S01]  /*f5c0*/  LOP3.LUT R2, R2, R5, RZ, 0x3c, !PT ;  /* 0x0000000502027212 */ /* 0x000fe200078e3cff */
[----:B0-----:R-:W-:Y:S01]  /*f5d0*/  UMOV UR8, UR19 ;  /* 0x0000001300087c82 */ /* 0x001fe20008000000 */
[----:B------:R-:W-:Y:S02]  /*f5e0*/  UMOV UR11, UR21 ;  /* 0x00000015000b7c82 */ /* 0x000fe40008000000 */
[----:B------:R0:W-:Y:S02]  /*f5f0*/  UTMALDG.3D [UR8], [UR28], desc[UR16] ;  /* 0x000010081c0075b4 */ /* 0x0001e40008011000 */
[----:B0-----:R-:W-:Y:S05]  /*f600*/  @P4 BRA `(.L_x_305) ;  /* 0xfffffffc00444947 */ /* 0x001fea000383ffff */
.L_x_301:
[----:B------:R-:W-:Y:S05]  /*f610*/  BSYNC B1 ;  /* 0x0000000000017941 */ /* 0x000fea0003800000 */
.L_x_300:
[----:B------:R-:W2:Y:S01]  /*f620*/  LDL.LU R15, [R1+0x78] ;  /* 0x00007800010f7983 */ /* 0x000ea20000300800 */
[----:B------:R-:W-:Y:S01]  /*f630*/  LOP3.LUT P5, RZ, R9, 0xff, RZ, 0xc0, !PT ;  /* 0x000000ff09ff7812 */ /* 0x000fe200078ac0ff */
[----:B------:R-:W-:Y:S01]  /*f640*/  VIADD R8, R8, UR20 ;  /* 0x0000001408087c36 */ /* 0x000fe20008000000 */
[----:B------:R-:W-:Y:S01]  /*f650*/  ULDC.64 UR8, c[0x0][0x650] ;  /* 0x0001940000087ab9 */ /* 0x000fe20000000a00 */
[----:B------:R-:W3:Y:S01]  /*f660*/  LDL.LU R13, [R1+0x7c] ;  /* 0x00007c00010d7983 */ /* 0x000ee20000300800 */
[----:B------:R-:W-:Y:S01]  /*f670*/  IMAD.U32 R5, RZ, RZ, UR20 ;  /* 0x00000014ff057e24 */ /* 0x000fe2000f8e00ff */
[----:B------:R-:W-:Y:S01]  /*f680*/  UISETP.GE.U32.AND UP0, UPT, UR20, 0x12, UPT ;  /* 0x000000121400788c */ /* 0x000fe2000bf06070 */
[----:B------:R-:W-:Y:S01]  /*f690*/  ISETP.GT.U32.AND P1, PT, R8, 0x11, PT ;  /* 0x000000110800780c */ /* 0x000fe20003f24070 */
[----:B------:R-:W-:Y:S01]  /*f6a0*/  BSSY B1, `(.L_x_306) ;  /* 0x000006c000017945 */ /* 0x000fe20003800000 */
[----:B------:R-:W-:Y:S01]  /*f6b0*/  IMAD.MOV.U32 R6, RZ, RZ, -0x1 ;  /* 0xffffffffff067424 */ /* 0x000fe200078e00ff */
[----:B------:R-:W-:Y:S01]  /*f6c0*/  PRMT R9, RZ, 0x7610, R9 ;  /* 0x00007610ff097816 */ /* 0x000fe20000000009 */
[----:B------:R-:W-:Y:S01]  /*f6d0*/  IMAD.MOV.U32 R11, RZ, RZ, -0x1 ;  /* 0xffffffffff0b7424 */ /* 0x000fe200078e00ff */
[----:B------:R-:W-:-:S02]  /*f6e0*/  ISETP.LT.U32.AND P1, PT, R5, 0x12, P1 ;  /* 0x000000120500780c */ /* 0x000fc40000f21070 */
[----:B------:R-:W0:Y:S01]  /*f6f0*/  @P5 S2R R3, SR_CgaCtaId ;  /* 0x0000000000035919 */ /* 0x000e220000008800 */
[----:B------:R-:W-:Y:S02]  /*f700*/  @P5 MOV R2, 0x400 ;  /* 0x0000040000025802 */ /* 0x000fe40000000f00 */
[----:B------:R-:W-:Y:S02]  /*f710*/  PLOP3.LUT P4, PT, PT, PT, UP0, 0x80, 0x0 ;  /* 0x000000000000781c */ /* 0x000fe40003f8f008 */
[----:B0-----:R-:W-:Y:S01]  /*f720*/  @P5 LEA R4, R3, R2, 0x18 ;  /* 0x0000000203045211 */ /* 0x001fe200078ec0ff */
[----:B------:R-:W-:-:S03]  /*f730*/  IMAD.WIDE.U32 R2, R8, 0x38e38e39, RZ ;  /* 0x38e38e3908027825 */ /* 0x000fc600078e00ff */
[----:B------:R0:W-:Y:S02]  /*f740*/  @P5 SYNCS.ARRIVE.TRANS64.A1T0 RZ, [R4+URZ+0x138], RZ ;  /* 0x000138ff04ff59a7 */ /* 0x0001e4000810003f */
[----:B------:R-:W-:Y:S02]  /*f750*/  SHF.R.U32.HI R5, RZ, 0x2, R3 ;  /* 0x00000002ff057819 */ /* 0x000fe40000011603 */
[----:B------:R-:W-:Y:S02]  /*f760*/  SEL R3, RZ, 0x1, !P1 ;  /* 0x00000001ff037807 */ /* 0x000fe40004800000 */
[----:B------:R-:W-:Y:S01]  /*f770*/  PRMT R2, RZ, 0x7610, R2 ;  /* 0x00007610ff027816 */ /* 0x000fe20000000002 */
[----:B------:R-:W-:Y:S01]  /*f780*/  IMAD R8, R5, -0x12, R8 ;  /* 0xffffffee05087824 */ /* 0x000fe200078e0208 */
[----:B------:R-:W-:-:S04]  /*f790*/  LOP3.LUT R0, R0, R3, RZ, 0x3c, !PT ;  /* 0x0000000300007212 */ /* 0x000fc800078e3cff */
[----:B------:R-:W-:Y:S01]  /*f7a0*/  @P4 LOP3.LUT R0, R0, 0x1, R5, 0x78, !PT ;  /* 0x0000000100004812 */ /* 0x000fe200078e7805 */
[----:B------:R-:W-:Y:S01]  /*f7b0*/  IMAD.MOV.U32 R5, RZ, RZ, -0x1 ;  /* 0xffffffffff057424 */ /* 0x000fe200078e00ff */
[----:B---3--:R-:W-:-:S04]  /*f7c0*/  IADD3 R13, P5, R13, UR22, RZ ;  /* 0x000000160d0d7c10 */ /* 0x008fc8000ffbe0ff */
[----:B--2---:R-:W-:Y:S01]  /*f7d0*/  IADD3.X R15, R15, UR18, RZ, P5, !PT ;  /* 0x000000120f0f7c10 */ /* 0x004fe2000affe4ff */
[----:B------:R0:W-:Y:S01]  /*f7e0*/  STL [R1+0x7c], R13 ;  /* 0x00007c0d01007387 */ /* 0x0001e20000100800 */
[----:B------:R-:W-:-:S03]  /*f7f0*/  ISETP.GE.U32.AND P1, PT, R13, UR8, PT ;  /* 0x000000080d007c0c */ /* 0x000fc6000bf26070 */
[----:B------:R0:W-:Y:S01]  /*f800*/  STL [R1+0x78], R15 ;  /* 0x0000780f01007387 */ /* 0x0001e20000100800 */
[----:B------:R-:W-:-:S13]  /*f810*/  ISETP.GE.U32.AND.EX P1, PT, R15, UR9, PT, P1 ;  /* 0x000000090f007c0c */ /* 0x000fda000bf26110 */
[----:B0-----:R-:W-:Y:S05]  /*f820*/  @P1 BRA `(.L_x_307) ;  /* 0x00000004004c1947 */ /* 0x001fea0003800000 */
[----:B------:R-:W-:Y:S01]  /*f830*/  ULDC.64 UR8, c[0x0][0x628] ;  /* 0x00018a0000087ab9 */ /* 0x000fe20000000a00 */
[----:B------:R-:W0:Y:S01]  /*f840*/  S2R R12, SR_CTAID.X ;  /* 0x00000000000c7919 */ /* 0x000e220000002500 */
[----:B------:R-:W-:Y:S01]  /*f850*/  ISETP.NE.U32.AND P1, PT, RZ, UR8, PT ;  /* 0x00000008ff007c0c */ /* 0x000fe2000bf25070 */
[----:B------:R-:W-:Y:S01]  /*f860*/  ULDC UR10, c[0x0][0x630] ;  /* 0x00018c00000a7ab9 */ /* 0x000fe20000000800 */
[----:B------:R-:W-:Y:S01]  /*f870*/  IMAD.MOV.U32 R2, RZ, RZ, R13 ;  /* 0x000000ffff027224 */ /* 0x000fe200078e000d */
[----:B------:R-:W1:Y:S01]  /*f880*/  S2R R10, SR_CTAID.Y ;  /* 0x00000000000a7919 */ /* 0x000e620000002600 */
[----:B------:R-:W-:Y:S01]  /*f890*/  ISETP.NE.AND.EX P1, PT, RZ, UR9, PT, P1 ;  /* 0x00000009ff007c0c */ /* 0x000fe2000bf25310 */
[----:B------:R-:W-:-:S12]  /*f8a0*/  IMAD.MOV.U32 R3, RZ, RZ, R15 ;  /* 0x000000ffff037224 */ /* 0x000fd800078e000f */
[----:B------:R-:W-:Y:S05]  /*f8b0*/  @!P1 BRA `(.L_x_308) ;  /* 0x0000000000289947 */ /* 0x000fea0003800000 */
[----:B------:R-:W-:Y:S02]  /*f8c0*/  ULDC UR7, c[0x0][0x634] ;  /* 0x00018d0000077ab9 */ /* 0x000fe40000000800 */
[----:B------:R-:W-:-:S05]  /*f8d0*/  IADD3 R7, P1, R13, UR7, RZ ;  /* 0x000000070d077c10 */ /* 0x000fca000ff3e0ff */
[----:B------:R-:W-:-:S04]  /*f8e0*/  IMAD.X R11, RZ, RZ, R15, P1 ;  /* 0x000000ffff0b7224 */ /* 0x000fc800008e060f */
[----:B------:R-:W-:-:S04]  /*f8f0*/  IMAD.WIDE.U32 R4, R11, UR8, RZ ;  /* 0x000000080b047c25 */ /* 0x000fc8000f8e00ff */
[----:B------:R-:W-:-:S04]  /*f900*/  IMAD.WIDE.U32 R4, P1, R7, UR9, R4 ;  /* 0x0000000907047c25 */ /* 0x000fc8000f820004 */
[----:B------:R-:W-:-:S04]  /*f910*/  IMAD.WIDE.U32 R6, R7, UR8, RZ ;  /* 0x0000000807067c25 */ /* 0x000fc8000f8e00ff */
[----:B------:R-:W-:Y:S01]  /*f920*/  IMAD.X R3, RZ, RZ, RZ, P1 ;  /* 0x000000ffff037224 */ /* 0x000fe200008e06ff */
[----:B------:R-:W-:Y:S01]  /*f930*/  IADD3 RZ, P1, R7, R4, RZ ;  /* 0x0000000407ff7210 */ /* 0x000fe20007f3e0ff */
[----:B------:R-:W-:-:S04]  /*f940*/  IMAD.MOV.U32 R2, RZ, RZ, R5 ;  /* 0x000000ffff027224 */ /* 0x000fc800078e0005 */
[----:B------:R-:W-:-:S08]  /*f950*/  IMAD.WIDE.U32.X R2, R11, UR9, R2, P1 ;  /* 0x000000090b027c25 */ /* 0x000fd000088e0402 */
.L_x_308:
[--C-:B------:R-:W-:Y:S01]  /*f960*/  SHF.R.U64 R11, R2, UR10, R3.reuse ;  /* 0x0000000a020b7c19 */ /* 0x100fe20008001203 */
[----:B------:R-:W-:Y:S01]  /*f970*/  ULDC.64 UR8, c[0x0][0x620] ;  /* 0x0001880000087ab9 */ /* 0x000fe20000000a00 */
[----:B------:R-:W-:Y:S01]  /*f980*/  SHF.R.U32.HI R2, RZ, UR10, R3 ;  /* 0x0000000aff027c19 */ /* 0x000fe20008011603 */
[----:B------:R-:W-:Y:S01]  /*f990*/  IMAD.MOV.U32 R3, RZ, RZ, R15 ;  /* 0x000000ffff037224 */ /* 0x000fe200078e000f */
[----:B------:R-:W-:Y:S01]  /*f9a0*/  IADD3 R5, P1, RZ, -R11, RZ ;  /* 0x8000000bff057210 */ /* 0x000fe20007f3e0ff */
[----:B------:R-:W-:Y:S01]  /*f9b0*/  ULDC UR7, c[0x0][0x150] ;  /* 0x0000540000077ab9 */ /* 0x000fe20000000800 */
[----:B0-----:R-:W-:Y:S01]  /*f9c0*/  I2FP.F32.U32 R6, R12 ;  /* 0x0000000c00067245 */ /* 0x001fe20000201000 */
[----:B------:R-:W0:Y:S01]  /*f9d0*/  LDC R7, c[0x0][0x144] ;  /* 0x00005100ff077b82 */ /* 0x000e220000000800 */
[----:B------:R-:W-:Y:S01]  /*f9e0*/  ULDC.64 UR10, c[0x0][0x640] ;  /* 0x00019000000a7ab9 */ /* 0x000fe20000000a00 */
[----:B------:R-:W-:Y:S01]  /*f9f0*/  IMAD.X R2, RZ, RZ, ~R2, P1 ;  /* 0x000000ffff027224 */ /* 0x000fe200008e0e02 */
[----:B------:R-:W-:Y:S01]  /*fa00*/  ISETP.NE.U32.AND P1, PT, RZ, UR10, PT ;  /* 0x0000000aff007c0c */ /* 0x000fe2000bf25070 */
[----:B------:R-:W-:Y:S01]  /*fa10*/  FMUL R6, R6, UR7 ;  /* 0x0000000706067c20 */ /* 0x000fe20008400000 */
[----:B------:R-:W-:Y:S01]  /*fa20*/  ULDC UR7, c[0x0][0x618] ;  /* 0x0001860000077ab9 */ /* 0x000fe20000000800 */
[----:B------:R-:W-:Y:S01]  /*fa30*/  IMAD R4, R2, UR8, RZ ;  /* 0x0000000802047c24 */ /* 0x000fe2000f8e02ff */
[----:B------:R-:W-:Y:S01]  /*fa40*/  ISETP.NE.AND.EX P1, PT, RZ, UR11, PT, P1 ;  /* 0x0000000bff007c0c */ /* 0x000fe2000bf25310 */
[----:B------:R-:W-:Y:S01]  /*fa50*/  IMAD.MOV.U32 R2, RZ, RZ, R13 ;  /* 0x000000ffff027224 */ /* 0x000fe200078e000d */
[----:B------:R-:W2:Y:S01]  /*fa60*/  LDC R15, c[0x0][0x148] ;  /* 0x00005200ff0f7b82 */ /* 0x000ea20000000800 */
[----:B------:R-:W3:Y:S02]  /*fa70*/  F2I.U32.TRUNC.NTZ R6, R6 ;  /* 0x0000000600067305 */ /* 0x000ee4000020f000 */
[----:B------:R-:W-:Y:S01]  /*fa80*/  IMAD.WIDE.U32 R2, R5, UR8, R2 ;  /* 0x0000000805027c25 */ /* 0x000fe2000f8e0002 */
[----:B------:R-:W-:-:S03]  /*fa90*/  ULDC UR8, c[0x0][0x154] ;  /* 0x0000550000087ab9 */ /* 0x000fc60000000800 */
[----:B------:R-:W-:Y:S01]  /*faa0*/  IMAD R5, R5, UR9, R4 ;  /* 0x0000000905057c24 */ /* 0x000fe2000f8e0204 */
[----:B------:R-:W-:-:S03]  /*fab0*/  ULDC UR9, c[0x0][0x608] ;  /* 0x0001820000097ab9 */ /* 0x000fc60000000800 */
[----:B------:R-:W-:-:S05]  /*fac0*/  IMAD.IADD R3, R3, 0x1, R5 ;  /* 0x0000000103037824 */ /* 0x000fca00078e0205 */
[----:B------:R-:W-:Y:S01]  /*fad0*/  SHF.R.U64 R13, R2, UR7, R3 ;  /* 0x00000007020d7c19 */ /* 0x000fe20008001203 */
[----:B---3--:R-:W-:Y:S01]  /*fae0*/  IMAD.MOV R6, RZ, RZ, -R6 ;  /* 0x000000ffff067224 */ /* 0x008fe200078e0a06 */
[----:B-1----:R-:W-:-:S03]  /*faf0*/  I2FP.F32.U32 R2, R10 ;  /* 0x0000000a00027245 */ /* 0x002fc60000201000 */
[----:B0-----:R-:W-:Y:S02]  /*fb00*/  IMAD R19, R7, R6, R12 ;  /* 0x0000000607137224 */ /* 0x001fe400078e020c */
[----:B------:R-:W-:Y:S01]  /*fb10*/  FMUL R4, R2, UR8 ;  /* 0x0000000802047c20 */ /* 0x000fe20008400000 */
[----:B------:R-:W-:Y:S01]  /*fb20*/  SHF.R.U32.HI R2, RZ, UR7, R3 ;  /* 0x00000007ff027c19 */ /* 0x000fe20008011603 */
[----:B------:R-:W-:Y:S02]  /*fb30*/  ULDC UR7, c[0x0][0x658] ;  /* 0x0001960000077ab9 */ /* 0x000fe40000000800 */
[----:B------:R0:W1:Y:S01]  /*fb40*/  F2I.U32.TRUNC.NTZ R18, R4 ;  /* 0x0000000400127305 */ /* 0x000062000020f000 */
[--C-:B------:R-:W-:Y:S02]  /*fb50*/  SHF.R.U64 R16, R13, UR9, R2.reuse ;  /* 0x000000090d107c19 */ /* 0x100fe40008001202 */
[----:B------:R-:W-:-:S04]  /*fb60*/  SHF.R.U32.HI R3, RZ, UR9, R2 ;  /* 0x00000009ff037c19 */ /* 0x000fc80008011602 */
[--C-:B------:R-:W-:Y:S02]  /*fb70*/  SHF.R.U64 R14, R16, UR7, R3.reuse ;  /* 0x00000007100e7c19 */ /* 0x100fe40008001203 */
[----:B------:R-:W-:-:S03]  /*fb80*/  SHF.R.U32.HI R3, RZ, UR7, R3 ;  /* 0x00000007ff037c19 */ /* 0x000fc60008011603 */
[----:B------:R-:W-:Y:S01]  /*fb90*/  IMAD.MOV.U32 R2, RZ, RZ, R14 ;  /* 0x000000ffff027224 */ /* 0x000fe200078e000e */
[----:B0-2---:R-:W-:Y:S06]  /*fba0*/  @!P1 BRA `(.L_x_309) ;  /* 0x0000000000289947 */ /* 0x005fec0003800000 */
        /* <DEDUP_REMOVED lines=10> */
.L_x_309:
[----:B------:R-:W-:Y:S01]  /*fc50*/  ULDC UR7, c[0x0][0x648] ;  /* 0x0001920000077ab9 */ /* 0x000fe20000000800 */
[----:B-1----:R-:W-:Y:S01]  /*fc60*/  IMAD.MOV R18, RZ, RZ, -R18 ;  /* 0x000000ffff127224 */ /* 0x002fe200078e0a12 */
[----:B------:R-:W-:Y:S01]  /*fc70*/  SHF.R.U64 R3, R2, UR7, R3 ;  /* 0x0000000702037c19 */ /* 0x000fe20008001203 */
[----:B------:R-:W-:Y:S01]  /*fc80*/  ULDC UR7, c[0x0][0x638] ;  /* 0x00018e0000077ab9 */ /* 0x000fe20000000800 */
[----:B------:R-:W-:Y:S01]  /*fc90*/  LOP3.LUT R2, R16, UR6, RZ, 0xc0, !PT ;  /* 0x0000000610027c12 */ /* 0x000fe2000f8ec0ff */
[----:B------:R-:W-:Y:S01]  /*fca0*/  @P2 IMAD R19, R15, R18, R10 ;  /* 0x000000120f132224 */ /* 0x000fe200078e020a */
[----:B------:R-:W-:Y:S01]  /*fcb0*/  LOP3.LUT R13, R13, UR4, RZ, 0xc0, !PT ;  /* 0x000000040d0d7c12 */ /* 0x000fe2000f8ec0ff */
[----:B------:R-:W-:Y:S01]  /*fcc0*/  IMAD.MOV R5, RZ, RZ, -R3 ;  /* 0x000000ffff057224 */ /* 0x000fe200078e0a03 */
[----:B------:R-:W-:Y:S01]  /*fcd0*/  ULDC UR8, c[0x0][0x610] ;  /* 0x0001840000087ab9 */ /* 0x000fe20000000800 */
[----:B------:R-:W-:Y:S02]  /*fce0*/  IMAD R2, R3, UR5, R2 ;  /* 0x0000000503027c24 */ /* 0x000fe4000f8e0202 */
[----:B------:R-:W-:Y:S01]  /*fcf0*/  IMAD R14, R5, UR7, R14 ;  /* 0x00000007050e7c24 */ /* 0x000fe2000f8e020e */
[----:B------:R-:W-:Y:S01]  /*fd00*/  ULDC UR7, c[0x0][0x600] ;  /* 0x0001800000077ab9 */ /* 0x000fe20000000800 */
[----:B------:R-:W-:-:S02]  /*fd10*/  IMAD R5, R2, UR8, R19 ;  /* 0x0000000802057c24 */ /* 0x000fc4000f8e0213 */
[----:B------:R-:W-:Y:S02]  /*fd20*/  IMAD R14, R14, UR7, R13 ;  /* 0x000000070e0e7c24 */ /* 0x000fe4000f8e020d */
[----:B------:R-:W-:-:S03]  /*fd30*/  IMAD.MOV.U32 R2, RZ, RZ, 0x1 ;  /* 0x00000001ff027424 */ /* 0x000fc600078e00ff */
[----:B------:R-:W-:Y:S02]  /*fd40*/  SEL R6, R14, R5, !P2 ;  /* 0x000000050e067207 */ /* 0x000fe40005000000 */
[----:B------:R-:W-:-:S07]  /*fd50*/  SEL R5, R5, R14, !P2 ;  /* 0x0000000e05057207 */ /* 0x000fce0005000000 */
.L_x_307:
[----:B------:R-:W-:Y:S05]  /*fd60*/  BSYNC B1 ;  /* 0x0000000000017941 */ /* 0x000fea0003800000 */
.L_x_306:
[----:B------:R-:W-:-:S13]  /*fd70*/  LOP3.LUT P1, RZ, R2, 0xff, RZ, 0xc0, !PT ;  /* 0x000000ff02ff7812 */ /* 0x000fda000782c0ff */
[----:B------:R-:W-:Y:S05]  /*fd80*/  @P1 BRA `(.L_x_310) ;  /* 0xfffffff400301947 */ /* 0x000fea000383ffff */
[----:B------:R-:W-:Y:S05]  /*fd90*/  BSYNC B0 ;  /* 0x0000000000007941 */ /* 0x000fea0003800000 */
.L_x_298:
[----:B------:R-:W-:-:S03]  /*fda0*/  UMOV UR7, 0xffffffff ;  /* 0xffffffff00077882 */ /* 0x000fc60000000000 */
[----:B------:R-:W-:Y:S05]  /*fdb0*/  BRA.DIV UR7, `(.L_x_311) ;  /* 0x0000000e07207947 */ /* 0x000fea000b800000 */
[----:B------:R-:W-:-:S13]  /*fdc0*/  ELECT P0, URZ, PT ;  /* 0x00000000003f782f */ /* 0x000fda0003800000 */
.L_x_339:
[----:B------:R-:W-:Y:S04]  /*fdd0*/  BSSY B0, `(.L_x_312) ;  /* 0x00000aa000007945 */ /* 0x000fe80003800000 */
[----:B------:R-:W-:Y:S05]  /*fde0*/  @!P0 BRA `(.L_x_313) ;  /* 0x0000000800a08947 */ /* 0x000fea0003800000 */
[----:B------:R-:W-:-:S04]  /*fdf0*/  ULOP3.LUT UR7, UR13, 0x2, URZ, 0xfc, !UPT ;  /* 0x000000020d077892 */ /* 0x000fc8000f8efc3f */
[----:B------:R-:W-:-:S06]  /*fe00*/  UISETP.NE.AND UP0, UPT, UR7, 0x3, UPT ;  /* 0x000000030700788c */ /* 0x000fcc000bf05270 */
[----:B------:R-:W-:-:S13]  /*fe10*/  PLOP3.LUT P0, PT, PT, PT, UP0, 0x80, 0x0 ;  /* 0x000000000000781c */ /* 0x000fda0003f0f008 */
[----:B------:R-:W-:Y:S05]  /*fe20*/  @!P0 BRA `(.L_x_314) ;  /* 0x0000000000048947 */ /* 0x000fea0003800000 */
[----:B------:R-:W-:Y:S01]  /*fe30*/  BPT.TRAP 0x1 ;  /* 0x000000040000795c */ /* 0x000fe20000300000 */
.L_x_314:
[----:B------:R-:W0:Y:S01]  /*fe40*/  S2R R3, SR_CgaCtaId ;  /* 0x0000000000037919 */ /* 0x000e220000008800 */
[----:B------:R-:W-:-:S04]  /*fe50*/  MOV R2, 0x400 ;  /* 0x0000040000027802 */ /* 0x000fc80000000f00 */
[----:B0-----:R-:W-:Y:S02]  /*fe60*/  LEA R3, R3, R2, 0x18 ;  /* 0x0000000203037211 */ /* 0x001fe400078ec0ff */
[----:B------:R-:W-:-:S03]  /*fe70*/  SHF.L.U32 R2, R0, 0x1f, RZ ;  /* 0x0000001f00027819 */ /* 0x000fc600000006ff */
[----:B------:R-:W-:-:S04]  /*fe80*/  VIADD R3, R3, 0x90 ;  /* 0x0000009003037836 */ /* 0x000fc80000000000 */
[C---:B------:R-:W-:Y:S02]  /*fe90*/  IMAD R7, R8.reuse, 0x8, R3 ;  /* 0x0000000808077824 */ /* 0x040fe400078e0203 */
[----:B------:R-:W-:Y:S02]  /*fea0*/  VIADD R8, R8, 0x1 ;  /* 0x0000000108087836 */ /* 0x000fe40000000000 */
[----:B------:R-:W0:Y:S03]  /*feb0*/  SYNCS.PHASECHK.TRANS64.TRYWAIT P0, [R7+URZ], R2 ;  /* 0x00000002070075a7 */ /* 0x000e26000800017f */
[----:B------:R-:W-:-:S04]  /*fec0*/  ISETP.NE.AND P1, PT, R8, 0x12, PT ;  /* 0x000000120800780c */ /* 0x000fc80003f25270 */
[----:B------:R-:W-:Y:S02]  /*fed0*/  SEL R5, RZ, 0x1, P1 ;  /* 0x00000001ff057807 */ /* 0x000fe40000800000 */
[----:B------:R-:W-:Y:S02]  /*fee0*/  SEL R8, R8, RZ, P1 ;  /* 0x000000ff08087207 */ /* 0x000fe40000800000 */
[----:B------:R-:W-:-:S03]  /*fef0*/  LOP3.LUT R5, R0, R5, RZ, 0x3c, !PT ;  /* 0x0000000500057212 */ /* 0x000fc600078e3cff */
[----:B------:R-:W-:Y:S01]  /*ff00*/  IMAD R9, R8, 0x8, R3 ;  /* 0x0000000808097824 */ /* 0x000fe200078e0203 */
[----:B------:R-:W-:Y:S01]  /*ff10*/  SHF.L.U32 R4, R5, 0x1f, RZ ;  /* 0x0000001f05047819 */ /* 0x000fe200000006ff */
[----:B0-----:R-:W-:Y:S06]  /*ff20*/  @!P0 BRA `(.L_x_315) ;  /* 0x0000000800e88947 */ /* 0x001fec0003800000 */
.L_x_340:
[----:B------:R-:W1:Y:S01]  /*ff30*/  SYNCS.PHASECHK.TRANS64.TRYWAIT P0, [R9+URZ], R4 ;  /* 0x00000004090075a7 */ /* 0x000e62000800017f */
[----:B------:R-:W-:-:S05]  /*ff40*/  VIADD R0, R8, 0x1 ;  /* 0x0000000108007836 */ /* 0x000fca0000000000 */
[----:B------:R-:W-:-:S04]  /*ff50*/  ISETP.NE.AND P1, PT, R0, 0x12, PT ;  /* 0x000000120000780c */ /* 0x000fc80003f25270 */
[----:B0-----:R-:W-:Y:S02]  /*ff60*/  SEL R2, RZ, 0x1, P1 ;  /* 0x00000001ff027807 */ /* 0x001fe40000800000 */
[----:B------:R-:W-:Y:S02]  /*ff70*/  SEL R0, R0, RZ, P1 ;  /* 0x000000ff00007207 */ /* 0x000fe40000800000 */
[----:B------:R-:W-:-:S03]  /*ff80*/  LOP3.LUT R7, R5, R2, RZ, 0x3c, !PT ;  /* 0x0000000205077212 */ /* 0x000fc600078e3cff */
[----:B------:R-:W-:Y:S01]  /*ff90*/  IMAD R6, R0, 0x8, R3 ;  /* 0x0000000800067824 */ /* 0x000fe200078e0203 */
[----:B------:R-:W-:Y:S01]  /*ffa0*/  SHF.L.U32 R5, R7, 0x1f, RZ ;  /* 0x0000001f07057819 */ /* 0x000fe200000006ff */
[----:B-1----:R-:W-:Y:S06]  /*ffb0*/  @!P0 BRA `(.L_x_316) ;  /* 0x0000000800d88947 */ /* 0x002fec0003800000 */
.L_x_341:
[----:B------:R-:W1:Y:S01]  /*ffc0*/  SYNCS.PHASECHK.TRANS64.TRYWAIT P0, [R6+URZ], R5 ;  /* 0x00000005060075a7 */ /* 0x000e62000800017f */
[----:B------:R-:W-:-:S05]  /*ffd0*/  VIADD R0, R0, 0x1 ;  /* 0x0000000100007836 */ /* 0x000fca0000000000 */
[----:B------:R-:W-:-:S04]  /*ffe0*/  ISETP.NE.AND P1, PT, R0, 0x12, PT ;  /* 0x000000120000780c */ /* 0x000fc80003f25270 */
[----:B------:R-:W-:Y:S02]  /*fff0*/  SEL R2, RZ, 0x1, P1 ;  /* 0x00000001ff027807 */ /* 0x000fe40000800000 */
[----:B------:R-:W-:Y:S02]  /*10000*/  SEL R0, R0, RZ, P1 ;  /* 0x000000ff00007207 */ /* 0x000fe40000800000 */
[----:B------:R-:W-:-:S03]  /*10010*/  LOP3.LUT R7, R7, R2, RZ, 0x3c, !PT ;  /* 0x0000000207077212 */ /* 0x000fc600078e3cff */
[----:B0-----:R-:W-:Y:S01]  /*10020*/  IMAD R9, R0, 0x8, R3 ;  /* 0x0000000800097824 */ /* 0x001fe200078e0203 */
[----:B------:R-:W-:Y:S01]  /*10030*/  SHF.L.U32 R4, R7, 0x1f, RZ ;  /* 0x0000001f07047819 */ /* 0x000fe200000006ff */
[----:B-1----:R-:W-:Y:S06]  /*10040*/  @!P0 BRA `(.L_x_317) ;  /* 0x0000000800c88947 */ /* 0x002fec0003800000 */
.L_x_342:
        /* <DEDUP_REMOVED lines=9> */
.L_x_343:
        /* <DEDUP_REMOVED lines=9> */
.L_x_344:
        /* <DEDUP_REMOVED lines=9> */
.L_x_345:
        /* <DEDUP_REMOVED lines=9> */
.L_x_346:
        /* <DEDUP_REMOVED lines=9> */
.L_x_347:
        /* <DEDUP_REMOVED lines=9> */
.L_x_348:
        /* <DEDUP_REMOVED lines=9> */
.L_x_349:
        /* <DEDUP_REMOVED lines=9> */
.L_x_350:
        /* <DEDUP_REMOVED lines=9> */
.L_x_351:
        /* <DEDUP_REMOVED lines=9> */
.L_x_352:
        /* <DEDUP_REMOVED lines=9> */
.L_x_353:
        /* <DEDUP_REMOVED lines=9> */
.L_x_354:
        /* <DEDUP_REMOVED lines=9> */
.L_x_355:
[----:B------:R-:W1:Y:S01]  /*107a0*/  SYNCS.PHASECHK.TRANS64.TRYWAIT P0, [R6+URZ], R5 ;  /* 0x00000005060075a7 */ /* 0x000e62000800017f */
[----:B------:R-:W-:-:S05]  /*107b0*/  VIADD R0, R0, 0x1 ;  /* 0x0000000100007836 */ /* 0x000fca0000000000 */
[----:B------:R-:W-:-:S04]  /*107c0*/  ISETP.NE.AND P1, PT, R0, 0x12, PT ;  /* 0x000000120000780c */ /* 0x000fc80003f25270 */
[----:B------:R-:W-:Y:S02]  /*107d0*/  SEL R2, RZ, 0x1, P1 ;  /* 0x00000001ff027807 */ /* 0x000fe40000800000 */
[----:B------:R-:W-:Y:S02]  /*107e0*/  SEL R0, R0, RZ, P1 ;  /* 0x000000ff00007207 */ /* 0x000fe40000800000 */
[----:B------:R-:W-:Y:S01]  /*107f0*/  LOP3.LUT R2, R7, R2, RZ, 0x3c, !PT ;  /* 0x0000000207027212 */ /* 0x000fe200078e3cff */
[----:B-1----:R-:W-:Y:S06]  /*10800*/  @!P0 BRA `(.L_x_331) ;  /* 0x0000000400f08947 */ /* 0x002fec0003800000 */
.L_x_356:
[----:B------:R-:W-:Y:S01]  /*10810*/  IMAD R3, R0, 0x8, R3 ;  /* 0x0000000800037824 */ /* 0x000fe200078e0203 */
[----:B------:R-:W-:-:S07]  /*10820*/  SHF.L.U32 R0, R2, 0x1f, RZ ;  /* 0x0000001f02007819 */ /* 0x000fce00000006ff */
.L_x_332:
[----:B--2---:R2:W3:Y:S02]  /*10830*/  SYNCS.PHASECHK.TRANS64.TRYWAIT P0, [R3+URZ], R0 ;  /* 0x00000000030075a7 */ /* 0x0044e4000800017f */
[----:B---3--:R-:W-:Y:S05]  /*10840*/  @!P0 NANOSLEEP.SYNCS 0x989680 ;  /* 0x009896800000895d */ /* 0x008fea0003900000 */
[----:B------:R-:W3:Y:S02]  /*10850*/  @!P0 SYNCS.PHASECHK.TRANS64 P0, [R3+URZ], R0 ;  /* 0x00000000030085a7 */ /* 0x000ee4000800007f */
[----:B---3--:R-:W-:Y:S05]  /*10860*/  @!P0 BRA `(.L_x_332) ;  /* 0xfffffffc00f08947 */ /* 0x008fea000383ffff */
.L_x_313:
[----:B------:R-:W-:Y:S05]  /*10870*/  BSYNC B0 ;  /* 0x0000000000007941 */ /* 0x000fea0003800000 */
.L_x_312:
[----:B------:R-:W-:Y:S05]  /*10880*/  EXIT ;  /* 0x000000000000794d */ /* 0x000fea0003800000 */
.L_x_18:
[----:B-1----:R-:W-:-:S04]  /*10890*/  IMAD.U32 R3, RZ, RZ, UR6 ;  /* 0x00000006ff037e24 */ /* 0x002fc8000f8e00ff */
[----:B------:R1:W2:Y:S03]  /*108a0*/  SYNCS.PHASECHK.TRANS64.TRYWAIT P0, [R3+URZ], R0 ;  /* 0x00000000030075a7 */ /* 0x0002a6000800017f */
[----:B--2---:R-:W-:Y:S05]  /*108b0*/  @!P0 NANOSLEEP.SYNCS 0x989680 ;  /* 0x009896800000895d */ /* 0x004fea0003900000 */
[----:B------:R-:W2:Y:S02]  /*108c0*/  @!P0 SYNCS.PHASECHK.TRANS64 P0, [R3+URZ], R0 ;  /* 0x00000000030085a7 */ /* 0x000ea4000800007f */
[----:B--2---:R-:W-:Y:S05]  /*108d0*/  @!P0 BRA `(.L_x_18) ;  /* 0xfffffffc00ec8947 */ /* 0x004fea000383ffff */
[----:B------:R-:W-:Y:S05]  /*108e0*/  BRA `(.L_x_17) ;  /* 0xffffff1400187947 */ /* 0x000fea000383ffff */
.L_x_24:
[----:B-----5:R1:W-:Y:S02]  /*108f0*/  STL [R1+0x88], R0 ;  /* 0x0000880001007387 */ /* 0x0203e40000100800 */
[----:B-1----:R-:W-:-:S04]  /*10900*/  IMAD.U32 R0, RZ, RZ, UR9 ;  /* 0x00000009ff007e24 */ /* 0x002fc8000f8e00ff */
[----:B------:R1:W3:Y:S03]  /*10910*/  SYNCS.PHASECHK.TRANS64.TRYWAIT P0, [R0+URZ], R229 ;  /* 0x000000e5000075a7 */ /* 0x0002e6000800017f */
[----:B---3--:R-:W-:Y:S05]  /*10920*/  @!P0 NANOSLEEP.SYNCS 0x989680 ;  /* 0x009896800000895d */ /* 0x008fea0003900000 */
[----:B------:R1:W3:Y:S02]  /*10930*/  @!P0 SYNCS.PHASECHK.TRANS64 P0, [R0+URZ], R229 ;  /* 0x000000e5000085a7 */ /* 0x0002e4000800007f */
[----:B-1----:R1:W5:Y:S02]  /*10940*/  LDL.LU R0, [R1+0x88] ;  /* 0x0000880001007983 */ /* 0x0023640000300800 */
[----:B-1-3--:R-:W-:Y:S05]  /*10950*/  @!P0 BRA `(.L_x_24) ;  /* 0xfffffffc00e48947 */ /* 0x00afea000383ffff */
[----:B------:R-:W-:Y:S05]  /*10960*/  BRA `(.L_x_23) ;  /* 0xffffff2400787947 */ /* 0x000fea000383ffff */
.L_x_299:
[----:B------:R-:W-:Y:S01]  /*10970*/  BSSY B1, `(.L_x_333) ;  /* 0x0000006000017945 */ /* 0x000fe20003800000 */
[----:B------:R-:W-:-:S07]  /*10980*/  IMAD.MOV.U32 R2, RZ, RZ, -0x1 ;  /* 0xffffffffff027424 */ /* 0x000fce00078e00ff */
[----:B------:R-:W-:Y:S05]  /*10990*/  WARPSYNC.COLLECTIVE R2, `(.L_x_334) ;  /* 0x00000000020c7348 */ /* 0x000fea0003c00000 */
[----:B------:R-:W-:Y:S02]  /*109a0*/  ELECT P1, UR62, PT ;  /* 0x00000000003e782f */ /* 0x000fe40003820000 */
[----:B------:R-:W-:Y:S01]  /*109b0*/  MOV R2, UR62 ;  /* 0x0000003e00027c02 */ /* 0x000fe20008000f00 */
[----:B------:R-:W-:Y:S10]  /*109c0*/  ENDCOLLECTIVE ;  /* 0x000000000000791b */ /* 0x000ff40003800000 */
.L_x_334:
[----:B------:R-:W-:Y:S05]  /*109d0*/  BSYNC B1 ;  /* 0x0000000000017941 */ /* 0x000fea0003800000 */
.L_x_333:
[----:B------:R-:W-:Y:S05]  /*109e0*/  BRA `(.L_x_335) ;  /* 0xffffffe800247947 */ /* 0x000fea000383ffff */
.L_x_302:
[----:B-1----:R1:W2:Y:S02]  /*109f0*/  SYNCS.PHASECHK.TRANS64.TRYWAIT P1, [R13+URZ+0x90], R4 ;  /* 0x000090040d0075a7 */ /* 0x0022a4000802017f */
[----:B--2---:R-:W-:Y:S05]  /*10a00*/  @!P1 NANOSLEEP.SYNCS 0x989680 ;  /* 0x009896800000995d */ /* 0x004fea0003900000 */
[----:B------:R-:W2:Y:S02]  /*10a10*/  @!P1 SYNCS.PHASECHK.TRANS64 P1, [R13+URZ+0x90], R4 ;  /* 0x000090040d0095a7 */ /* 0x000ea4000802007f */
[----:B--2---:R-:W-:Y:S05]  /*10a20*/  @!P1 BRA `(.L_x_302) ;  /* 0xfffffffc00f09947 */ /* 0x004fea000383ffff */
[----:B------:R-:W-:Y:S05]  /*10a30*/  BRA `(.L_x_336) ;  /* 0xffffffe800587947 */ /* 0x000fea000383ffff */
.L_x_311:
[----:B------:R-:W-:Y:S01]  /*10a40*/  BSSY B0, `(.L_x_337) ;  /* 0x0000006000007945 */ /* 0x000fe20003800000 */
[----:B------:R-:W-:-:S07]  /*10a50*/  IMAD.MOV.U32 R2, RZ, RZ, -0x1 ;  /* 0xffffffffff027424 */ /* 0x000fce00078e00ff */
[----:B------:R-:W-:Y:S05]  /*10a60*/  WARPSYNC.COLLECTIVE R2, `(.L_x_338) ;  /* 0x00000000020c7348 */ /* 0x000fea0003c00000 */
[----:B------:R-:W-:Y:S02]  /*10a70*/  ELECT P1, UR62, PT ;  /* 0x00000000003e782f */ /* 0x000fe40003820000 */
[----:B------:R-:W-:Y:S01]  /*10a80*/  MOV R2, UR62 ;  /* 0x0000003e00027c02 */ /* 0x000fe20008000f00 */
[----:B------:R-:W-:Y:S10]  /*10a90*/  ENDCOLLECTIVE ;  /* 0x000000000000791b */ /* 0x000ff40003800000 */
.L_x_338:
[----:B------:R-:W-:Y:S05]  /*10aa0*/  BSYNC B0 ;  /* 0x0000000000007941 */ /* 0x000fea0003800000 */
.L_x_337:
[----:B------:R-:W-:Y:S01]  /*10ab0*/  PLOP3.LUT P0, PT, P1, PT, PT, 0x80, 0x0 ;  /* 0x000000000000781c */ /* 0x000fe20000f0f070 */
[----:B------:R-:W-:-:S12]  /*10ac0*/  BRA `(.L_x_339) ;  /* 0xfffffff000c07947 */ /* 0x000fd8000383ffff */
.L_x_315:
[----:B0-----:R0:W1:Y:S02]  /*10ad0*/  SYNCS.PHASECHK.TRANS64.TRYWAIT P0, [R7+URZ], R2 ;  /* 0x00000002070075a7 */ /* 0x001064000800017f */
[----:B-1----:R-:W-:Y:S05]  /*10ae0*/  @!P0 NANOSLEEP.SYNCS 0x989680 ;  /* 0x009896800000895d */ /* 0x002fea0003900000 */
[----:B------:R-:W1:Y:S02]  /*10af0*/  @!P0 SYNCS.PHASECHK.TRANS64 P0, [R7+URZ], R2 ;  /* 0x00000002070085a7 */ /* 0x000e64000800007f */
[----:B-1----:R-:W-:Y:S05]  /*10b00*/  @!P0 BRA `(.L_x_315) ;  /* 0xfffffffc00f08947 */ /* 0x002fea000383ffff */
[----:B------:R-:W-:Y:S05]  /*10b10*/  BRA `(.L_x_340) ;  /* 0xfffffff400047947 */ /* 0x000fea000383ffff */
.L_x_316:
[----:B0-----:R0:W1:Y:S02]  /*10b20*/  SYNCS.PHASECHK.TRANS64.TRYWAIT P0, [R9+URZ], R4 ;  /* 0x00000004090075a7 */ /* 0x001064000800017f */
[----:B-1----:R-:W-:Y:S05]  /*10b30*/  @!P0 NANOSLEEP.SYNCS 0x989680 ;  /* 0x009896800000895d */ /* 0x002fea0003900000 */
[----:B------:R-:W1:Y:S02]  /*10b40*/  @!P0 SYNCS.PHASECHK.TRANS64 P0, [R9+URZ], R4 ;  /* 0x00000004090085a7 */ /* 0x000e64000800007f */
[----:B-1----:R-:W-:Y:S05]  /*10b50*/  @!P0 BRA `(.L_x_316) ;  /* 0xfffffffc00f08947 */ /* 0x002fea000383ffff */
[----:B------:R-:W-:Y:S05]  /*10b60*/  BRA `(.L_x_341) ;  /* 0xfffffff400147947 */ /* 0x000fea000383ffff */
.L_x_317:
[----:B0-----:R0:W1:Y:S02]  /*10b70*/  SYNCS.PHASECHK.TRANS64.TRYWAIT P0, [R6+URZ], R5 ;  /* 0x00000005060075a7 */ /* 0x001064000800017f */
[----:B-1----:R-:W-:Y:S05]  /*10b80*/  @!P0 NANOSLEEP.SYNCS 0x989680 ;  /* 0x009896800000895d */ /* 0x002fea0003900000 */
[----:B------:R-:W1:Y:S02]  /*10b90*/  @!P0 SYNCS.PHASECHK.TRANS64 P0, [R6+URZ], R5 ;  /* 0x00000005060085a7 */ /* 0x000e64000800007f */
[----:B-1----:R-:W-:Y:S05]  /*10ba0*/  @!P0 BRA `(.L_x_317) ;  /* 0xfffffffc00f08947 */ /* 0x002fea000383ffff */
[----:B------:R-:W-:Y:S05]  /*10bb0*/  BRA `(.L_x_342) ;  /* 0xfffffff400247947 */ /* 0x000fea000383ffff */
.L_x_318:
[----:B0-----:R0:W1:Y:S02]  /*10bc0*/  SYNCS.PHASECHK.TRANS64.TRYWAIT P0, [R9+URZ], R4 ;  /* 0x00000004090075a7 */ /* 0x001064000800017f */
[----:B-1----:R-:W-:Y:S05]  /*10bd0*/  @!P0 NANOSLEEP.SYNCS 0x989680 ;  /* 0x009896800000895d */ /* 0x002fea0003900000 */
[----:B------:R-:W1:Y:S02]  /*10be0*/  @!P0 SYNCS.PHASECHK.TRANS64 P0, [R9+URZ], R4 ;  /* 0x00000004090085a7 */ /* 0x000e64000800007f */
[----:B-1----:R-:W-:Y:S05]  /*10bf0*/  @!P0 BRA `(.L_x_318) ;  /* 0xfffffffc00f08947 */ /* 0x002fea000383ffff */
[----:B------:R-:W-:Y:S05]  /*10c00*/  BRA `(.L_x_343) ;  /* 0xfffffff400347947 */ /* 0x000fea000383ffff */
.L_x_319:
[----:B0-----:R0:W1:Y:S02]  /*10c10*/  SYNCS.PHASECHK.TRANS64.TRYWAIT P0, [R6+URZ], R5 ;  /* 0x00000005060075a7 */ /* 0x001064000800017f */
[----:B-1----:R-:W-:Y:S05]  /*10c20*/  @!P0 NANOSLEEP.SYNCS 0x989680 ;  /* 0x009896800000895d */ /* 0x002fea0003900000 */
[----:B------:R-:W1:Y:S02]  /*10c30*/  @!P0 SYNCS.PHASECHK.TRANS64 P0, [R6+URZ], R5 ;  /* 0x00000005060085a7 */ /* 0x000e64000800007f */
[----:B-1----:R-:W-:Y:S05]  /*10c40*/  @!P0 BRA `(.L_x_319) ;  /* 0xfffffffc00f08947 */ /* 0x002fea000383ffff */
[----:B------:R-:W-:Y:S05]  /*10c50*/  BRA `(.L_x_344) ;  /* 0xfffffff400447947 */ /* 0x000fea000383ffff */
.L_x_320:
[----:B0-----:R0:W1:Y:S02]  /*10c60*/  SYNCS.PHASECHK.TRANS64.TRYWAIT P0, [R9+URZ], R4 ;  /* 0x00000004090075a7 */ /* 0x001064000800017f */
[----:B-1----:R-:W-:Y:S05]  /*10c70*/  @!P0 NANOSLEEP.SYNCS 0x989680 ;  /* 0x009896800000895d */ /* 0x002fea0003900000 */
[----:B------:R-:W1:Y:S02]  /*10c80*/  @!P0 SYNCS.PHASECHK.TRANS64 P0, [R9+URZ], R4 ;  /* 0x00000004090085a7 */ /* 0x000e64000800007f */
[----:B-1----:R-:W-:Y:S05]  /*10c90*/  @!P0 BRA `(.L_x_320) ;  /* 0xfffffffc00f08947 */ /* 0x002fea000383ffff */
[----:B------:R-:W-:Y:S05]  /*10ca0*/  BRA `(.L_x_345) ;  /* 0xfffffff400547947 */ /* 0x000fea000383ffff */
.L_x_321:
[----:B0-----:R0:W1:Y:S02]  /*10cb0*/  SYNCS.PHASECHK.TRANS64.TRYWAIT P0, [R6+URZ], R5 ;  /* 0x00000005060075a7 */ /* 0x001064000800017f */
[----:B-1----:R-:W-:Y:S05]  /*10cc0*/  @!P0 NANOSLEEP.SYNCS 0x989680 ;  /* 0x009896800000895d */ /* 0x002fea0003900000 */
[----:B------:R-:W1:Y:S02]  /*10cd0*/  @!P0 SYNCS.PHASECHK.TRANS64 P0, [R6+URZ], R5 ;  /* 0x00000005060085a7 */ /* 0x000e64000800007f */
[----:B-1----:R-:W-:Y:S05]  /*10ce0*/  @!P0 BRA `(.L_x_321) ;  /* 0xfffffffc00f08947 */ /* 0x002fea000383ffff */
[----:B------:R-:W-:Y:S05]  /*10cf0*/  BRA `(.L_x_346) ;  /* 0xfffffff400647947 */ /* 0x000fea000383ffff */
.L_x_322:
[----:B0-----:R0:W1:Y:S02]  /*10d00*/  SYNCS.PHASECHK.TRANS64.TRYWAIT P0, [R9+URZ], R4 ;  /* 0x00000004090075a7 */ /* 0x001064000800017f */
[----:B-1----:R-:W-:Y:S05]  /*10d10*/  @!P0 NANOSLEEP.SYNCS 0x989680 ;  /* 0x009896800000895d */ /* 0x002fea0003900000 */
[----:B------:R-:W1:Y:S02]  /*10d20*/  @!P0 SYNCS.PHASECHK.TRANS64 P0, [R9+URZ], R4 ;  /* 0x00000004090085a7 */ /* 0x000e64000800007f */
[----:B-1----:R-:W-:Y:S05]  /*10d30*/  @!P0 BRA `(.L_x_322) ;  /* 0xfffffffc00f08947 */ /* 0x002fea000383ffff */
[----:B------:R-:W-:Y:S05]  /*10d40*/  BRA `(.L_x_347) ;  /* 0xfffffff400747947 */ /* 0x000fea000383ffff */
.L_x_323:
[----:B0-----:R0:W1:Y:S02]  /*10d50*/  SYNCS.PHASECHK.TRANS64.TRYWAIT P0, [R6+URZ], R5 ;  /* 0x00000005060075a7 */ /* 0x001064000800017f */
[----:B-1----:R-:W-:Y:S05]  /*10d60*/  @!P0 NANOSLEEP.SYNCS 0x989680 ;  /* 0x009896800000895d */ /* 0x002fea0003900000 */
[----:B------:R-:W1:Y:S02]  /*10d70*/  @!P0 SYNCS.PHASECHK.TRANS64 P0, [R6+URZ], R5 ;  /* 0x00000005060085a7 */ /* 0x000e64000800007f */
[----:B-1----:R-:W-:Y:S05]  /*10d80*/  @!P0 BRA `(.L_x_323) ;  /* 0xfffffffc00f08947 */ /* 0x002fea000383ffff */
[----:B------:R-:W-:Y:S05]  /*10d90*/  BRA `(.L_x_348) ;  /* 0xfffffff400847947 */ /* 0x000fea000383ffff */
.L_x_324:
[----:B0-----:R0:W1:Y:S02]  /*10da0*/  SYNCS.PHASECHK.TRANS64.TRYWAIT P0, [R9+URZ], R4 ;  /* 0x00000004090075a7 */ /* 0x001064000800017f */
[----:B-1----:R-:W-:Y:S05]  /*10db0*/  @!P0 NANOSLEEP.SYNCS 0x989680 ;  /* 0x009896800000895d */ /* 0x002fea0003900000 */
[----:B------:R-:W1:Y:S02]  /*10dc0*/  @!P0 SYNCS.PHASECHK.TRANS64 P0, [R9+URZ], R4 ;  /* 0x00000004090085a7 */ /* 0x000e64000800007f */
[----:B-1----:R-:W-:Y:S05]  /*10dd0*/  @!P0 BRA `(.L_x_324) ;  /* 0xfffffffc00f08947 */ /* 0x002fea000383ffff */
[----:B------:R-:W-:Y:S05]  /*10de0*/  BRA `(.L_x_349) ;  /* 0xfffffff400947947 */ /* 0x000fea000383ffff */
.L_x_325:
[----:B0-----:R0:W1:Y:S02]  /*10df0*/  SYNCS.PHASECHK.TRANS64.TRYWAIT P0, [R6+URZ], R5 ;  /* 0x00000005060075a7 */ /* 0x001064000800017f */
[----:B-1----:R-:W-:Y:S05]  /*10e00*/  @!P0 NANOSLEEP.SYNCS 0x989680 ;  /* 0x009896800000895d */ /* 0x002fea0003900000 */
[----:B------:R-:W1:Y:S02]  /*10e10*/  @!P0 SYNCS.PHASECHK.TRANS64 P0, [R6+URZ], R5 ;  /* 0x00000005060085a7 */ /* 0x000e64000800007f */
[----:B-1----:R-:W-:Y:S05]  /*10e20*/  @!P0 BRA `(.L_x_325) ;  /* 0xfffffffc00f08947 */ /* 0x002fea000383ffff */
[----:B------:R-:W-:Y:S05]  /*10e30*/  BRA `(.L_x_350) ;  /* 0xfffffff400a47947 */ /* 0x000fea000383ffff */
.L_x_326:
[----:B0-----:R0:W1:Y:S02]  /*10e40*/  SYNCS.PHASECHK.TRANS64.TRYWAIT P0, [R9+URZ], R4 ;  /* 0x00000004090075a7 */ /* 0x001064000800017f */
[----:B-1----:R-:W-:Y:S05]  /*10e50*/  @!P0 NANOSLEEP.SYNCS 0x989680 ;  /* 0x009896800000895d */ /* 0x002fea0003900000 */
[----:B------:R-:W1:Y:S02]  /*10e60*/  @!P0 SYNCS.PHASECHK.TRANS64 P0, [R9+URZ], R4 ;  /* 0x00000004090085a7 */ /* 0x000e64000800007f */
[----:B-1----:R-:W-:Y:S05]  /*10e70*/  @!P0 BRA `(.L_x_326) ;  /* 0xfffffffc00f08947 */ /* 0x002fea000383ffff */
[----:B------:R-:W-:Y:S05]  /*10e80*/  BRA `(.L_x_351) ;  /* 0xfffffff400b47947 */ /* 0x000fea000383ffff */
.L_x_327:
[----:B0-----:R0:W1:Y:S02]  /*10e90*/  SYNCS.PHASECHK.TRANS64.TRYWAIT P0, [R6+URZ], R5 ;  /* 0x00000005060075a7 */ /* 0x001064000800017f */
[----:B-1----:R-:W-:Y:S05]  /*10ea0*/  @!P0 NANOSLEEP.SYNCS 0x989680 ;  /* 0x009896800000895d */ /* 0x002fea0003900000 */
[----:B------:R-:W1:Y:S02]  /*10eb0*/  @!P0 SYNCS.PHASECHK.TRANS64 P0, [R6+URZ], R5 ;  /* 0x00000005060085a7 */ /* 0x000e64000800007f */
[----:B-1----:R-:W-:Y:S05]  /*10ec0*/  @!P0 BRA `(.L_x_327) ;  /* 0xfffffffc00f08947 */ /* 0x002fea000383ffff */
[----:B------:R-:W-:Y:S05]  /*10ed0*/  BRA `(.L_x_352) ;  /* 0xfffffff400c47947 */ /* 0x000fea000383ffff */
.L_x_328:
[----:B0-----:R0:W1:Y:S02]  /*10ee0*/  SYNCS.PHASECHK.TRANS64.TRYWAIT P0, [R9+URZ], R4 ;  /* 0x00000004090075a7 */ /* 0x001064000800017f */
[----:B-1----:R-:W-:Y:S05]  /*10ef0*/  @!P0 NANOSLEEP.SYNCS 0x989680 ;  /* 0x009896800000895d */ /* 0x002fea0003900000 */
[----:B------:R-:W1:Y:S02]  /*10f00*/  @!P0 SYNCS.PHASECHK.TRANS64 P0, [R9+URZ], R4 ;  /* 0x00000004090085a7 */ /* 0x000e64000800007f */
[----:B-1----:R-:W-:Y:S05]  /*10f10*/  @!P0 BRA `(.L_x_328) ;  /* 0xfffffffc00f08947 */ /* 0x002fea000383ffff */
[----:B------:R-:W-:Y:S05]  /*10f20*/  BRA `(.L_x_353) ;  /* 0xfffffff400d47947 */ /* 0x000fea000383ffff */
.L_x_329:
[----:B0-----:R0:W1:Y:S02]  /*10f30*/  SYNCS.PHASECHK.TRANS64.TRYWAIT P0, [R6+URZ], R5 ;  /* 0x00000005060075a7 */ /* 0x001064000800017f */
[----:B-1----:R-:W-:Y:S05]  /*10f40*/  @!P0 NANOSLEEP.SYNCS 0x989680 ;  /* 0x009896800000895d */ /* 0x002fea0003900000 */
[----:B------:R-:W1:Y:S02]  /*10f50*/  @!P0 SYNCS.PHASECHK.TRANS64 P0, [R6+URZ], R5 ;  /* 0x00000005060085a7 */ /* 0x000e64000800007f */
[----:B-1----:R-:W-:Y:S05]  /*10f60*/  @!P0 BRA `(.L_x_329) ;  /* 0xfffffffc00f08947 */ /* 0x002fea000383ffff */
[----:B------:R-:W-:Y:S05]  /*10f70*/  BRA `(.L_x_354) ;  /* 0xfffffff400e47947 */ /* 0x000fea000383ffff */
.L_x_330:
[----:B0-----:R0:W1:Y:S02]  /*10f80*/  SYNCS.PHASECHK.TRANS64.TRYWAIT P0, [R9+URZ], R4 ;  /* 0x00000004090075a7 */ /* 0x001064000800017f */
[----:B-1----:R-:W-:Y:S05]  /*10f90*/  @!P0 NANOSLEEP.SYNCS 0x989680 ;  /* 0x009896800000895d */ /* 0x002fea0003900000 */
[----:B------:R-:W1:Y:S02]  /*10fa0*/  @!P0 SYNCS.PHASECHK.TRANS64 P0, [R9+URZ], R4 ;  /* 0x00000004090085a7 */ /* 0x000e64000800007f */
[----:B-1----:R-:W-:Y:S05]  /*10fb0*/  @!P0 BRA `(.L_x_330) ;  /* 0xfffffffc00f08947 */ /* 0x002fea000383ffff */
[----:B------:R-:W-:Y:S05]  /*10fc0*/  BRA `(.L_x_355) ;  /* 0xfffffff400f47947 */ /* 0x000fea000383ffff */
.L_x_331:
[----:B-1----:R1:W2:Y:S02]  /*10fd0*/  SYNCS.PHASECHK.TRANS64.TRYWAIT P0, [R6+URZ], R5 ;  /* 0x00000005060075a7 */ /* 0x0022a4000800017f */
[----:B--2---:R-:W-:Y:S05]  /*10fe0*/  @!P0 NANOSLEEP.SYNCS 0x989680 ;  /* 0x009896800000895d */ /* 0x004fea0003900000 */
[----:B------:R-:W2:Y:S02]  /*10ff0*/  @!P0 SYNCS.PHASECHK.TRANS64 P0, [R6+URZ], R5 ;  /* 0x00000005060085a7 */ /* 0x000ea4000800007f */
[----:B--2---:R-:W-:Y:S05]  /*11000*/  @!P0 BRA `(.L_x_331) ;  /* 0xfffffffc00f08947 */ /* 0x004fea000383ffff */
[----:B------:R-:W-:Y:S05]  /*11010*/  BRA `(.L_x_356) ;  /* 0xfffffff400fc7947 */ /* 0x000fea000383ffff */
.L_x_357:
[----:B------:R-:W-:-:S00]  /*11020*/  BRA `(.L_x_357) ;  /* 0xfffffffc00fc7947 */ /* 0x000fc0000383ffff */
[----:B------:R-:W-:-:S00]  /*11030*/  NOP ;  /* 0x0000000000007918 */ /* 0x000fc00000000000 */
        /* <DEDUP_REMOVED lines=12> */
.L_x_358:


//--------------------- .nv.shared._ZN7cutlass13device_kernelINS_4gemm6kernel13GemmUniversalIN4cute5tupleIJiiiiEEENS1_10collective13CollectiveMmaINS1_37MainloopSm90TmaGmmaWarpSpecializedFP8ILi18ENS5_IJNS4_1CILi1EEESB_SB_EEENS1_35KernelTmaWarpSpecializedCooperativeEEENS5_IJNSA_ILi128EEENSA_ILi256EEENSA_ILi32EEEEEENS_12float_e5m2_tENS5_IJlSB_lEEESJ_SK_NS4_8TiledMMAINS4_8MMA_AtomIJNS4_4SM904GMMA31MMA_64x256x32_F32E5M2E5M2_SS_TNILNSO_7ScaleInE1ELSQ_1EEEEEENS4_6LayoutINS5_IJNSA_ILi2EEESB_SB_EEENS5_IJSB_NSA_ILi0EEESW_EEEEENS5_IJNS4_10UnderscoreESZ_SZ_EEEEENS4_13SM90_TMA_LOADENS4_14ComposedLayoutINS4_7SwizzleILi1ELi4ELi3EEENS4_18smem_ptr_flag_bitsILi8EEENST_INS5_IJNSA_ILi8EEESH_EEENS5_IJSH_SB_EEEEEEEvNS4_8identityES12_S1C_vS1D_EENS_8epilogue10collective6detail29Sm90TmaWarpSpecializedAdapterINS1G_15DefaultEpilogueISJ_SK_SK_NS1F_6thread17LinearCombinationISJ_Li1EffLNS1K_9ScaleType4KindE0ELNS_15FloatRoundStyleE2ESJ_EENS1_15EpilogueDefaultEEEEEvvEEEEvNT_6ParamsE --------------------------
	.section	.nv.shared._ZN7cutlass13device_kernelINS_4gemm6kernel13GemmUniversalIN4cute5tupleIJiiiiEEENS1_10collective13CollectiveMmaINS1_37MainloopSm90TmaGmmaWarpSpecializedFP8ILi18ENS5_IJNS4_1CILi1EEESB_SB_EEENS1_35KernelTmaWarpSpecializedCooperativeEEENS5_IJNSA_ILi128EEENSA_ILi256EEENSA_ILi32EEEEEENS_12float_e5m2_tENS5_IJlSB_lEEESJ_SK_NS4_8TiledMMAINS4_8MMA_AtomIJNS4_4SM904GMMA31MMA_64x256x32_F32E5M2E5M2_SS_TNILNSO_7ScaleInE1ELSQ_1EEEEEENS4_6LayoutINS5_IJNSA_ILi2EEESB_SB_EEENS5_IJSB_NSA_ILi0EEESW_EEEEENS5_IJNS4_10UnderscoreESZ_SZ_EEEEENS4_13SM90_TMA_LOADENS4_14ComposedLayoutINS4_7SwizzleILi1ELi4ELi3EEENS4_18smem_ptr_flag_bitsILi8EEENST_INS5_IJNSA_ILi8EEESH_EEENS5_IJSH_SB_EEEEEEEvNS4_8identityES12_S1C_vS1D_EENS_8epilogue10collective6detail29Sm90TmaWarpSpecializedAdapterINS1G_15DefaultEpilogueISJ_SK_SK_NS1F_6thread17LinearCombinationISJ_Li1EffLNS1K_9ScaleType4KindE0ELNS_15FloatRoundStyleE2ESJ_EENS1_15EpilogueDefaultEEEEEvvEEEEvNT_6ParamsE,"aw",@nobits
	.sectionflags	@""
	.align	16
	.zero		1024


//--------------------- .nv.shared.reserved.0     --------------------------
	.section	.nv.shared.reserved.0,"aw",@nobits
	.weak		__nv_reservedSMEM_offset_0_alias
	.size		__nv_reservedSMEM_offset_0_alias, 0, 0
	.other		__nv_reservedSMEM_offset_0_alias,@"STO_CUDA_RESERVED_SHARED STV_DEFAULT"
__nv_reservedSMEM_offset_0_alias:
	.zero		0


//--------------------- .nv.global                --------------------------
	.section	.nv.global,"aw",@nobits
.nv.global:
	.type		_ZN40_INTERNAL_adc5823e_4_k_cu_108e82f6_221294cute1_E,@object
	.size		_ZN40_INTERNAL_adc5823e_4_k_cu_108e82f6_221294cute1_E,(_ZN40_INTERNAL_adc5823e_4_k_cu_108e82f6_221294cuda3std3__45__cpo6cbeginE - _ZN40_INTERNAL_adc5823e_4_k_cu_108e82f6_221294cute1_E)
_ZN40_INTERNAL_adc5823e_4_k_cu_108e82f6_221294cute1_E:
	.zero		1
	.type		_ZN40_INTERNAL_adc5823e_4_k_cu_108e82f6_221294cuda3std3__45__cpo6cbeginE,@object
	.size		_ZN40_INTERNAL_adc5823e_4_k_cu_108e82f6_221294cuda3std3__45__cpo6cbeginE,(_ZN40_INTERNAL_adc5823e_4_k_cu_108e82f6_221294cuda3std3__48in_placeE - _ZN40_INTERNAL_adc5823e_4_k_cu_108e82f6_221294cuda3std3__45__cpo6cbeginE)
_ZN40_INTERNAL_adc5823e_4_k_cu_108e82f6_221294cuda3std3__45__cpo6cbeginE:
	.zero		1
	.type		_ZN40_INTERNAL_adc5823e_4_k_cu_108e82f6_221294cuda3std3__48in_placeE,@object
	.size		_ZN40_INTERNAL_adc5823e_4_k_cu_108e82f6_221294cuda3std3__48in_placeE,(_ZN40_INTERNAL_adc5823e_4_k_cu_108e82f6_221294cuda3std6ranges3__45__cpo9iter_moveE - _ZN40_INTERNAL_adc5823e_4_k_cu_108e82f6_221294cuda3std3__48in_placeE)
_ZN40_INTERNAL_adc5823e_4_k_cu_108e82f6_221294cuda3std3__48in_placeE:
	.zero		1
	.type		_ZN40_INTERNAL_adc5823e_4_k_cu_108e82f6_221294cuda3std6ranges3__45__cpo9iter_moveE,@object
	.size		_ZN40_INTERNAL_adc5823e_4_k_cu_108e82f6_221294cuda3std6ranges3__45__cpo9iter_moveE,(_ZN40_INTERNAL_adc5823e_4_k_cu_108e82f6_221294cuda3std3__45__cpo5beginE - _ZN40_INTERNAL_adc5823e_4_k_cu_108e82f6_221294cuda3std6ranges3__45__cpo9iter_moveE)
_ZN40_INTERNAL_adc5823e_4_k_cu_108e82f6_221294cuda3std6ranges3__45__cpo9iter_moveE:
	.zero		1
	.type		_ZN40_INTERNAL_adc5823e_4_k_cu_108e82f6_221294cuda3std3__45__cpo5beginE,@object
	.size		_ZN40_INTERNAL_adc5823e_4_k_cu_108e82f6_221294cuda3std3__45__cpo5beginE,(_ZN40_INTERNAL_adc5823e_4_k_cu_108e82f6_221294cuda3std3__442_GLOBAL__N__adc5823e_4_k_cu_108e82f6_221296ignoreE - _ZN40_INTERNAL_adc5823e_4_k_cu_108e82f6_221294cuda3std3__45__cpo5beginE)
_ZN40_INTERNAL_adc5823e_4_k_cu_108e82f6_221294cuda3std3__45__cpo5beginE:
	.zero		1
	.type		_ZN40_INTERNAL_adc5823e_4_k_cu_108e82f6_221294cuda3std3__442_GLOBAL__N__adc5823e_4_k_cu_108e82f6_221296ignoreE,@object
	.size		_ZN40_INTERNAL_adc5823e_4_k_cu_108e82f6_221294cuda3std3__442_GLOBAL__N__adc5823e_4_k_cu_108e82f6_221296ignoreE,(_ZN40_INTERNAL_adc5823e_4_k_cu_108e82f6_221294cute7productE - _ZN40_INTERNAL_adc5823e_4_k_cu_108e82f6_221294cuda3std3__442_GLOBAL__N__adc5823e_4_k_cu_108e82f6_221296ignoreE)
_ZN40_INTERNAL_adc5823e_4_k_cu_108e82f6_221294cuda3std3__442_GLOBAL__N__adc5823e_4_k_cu_108e82f6_221296ignoreE:
	.zero		1
	.type		_ZN40_INTERNAL_adc5823e_4_k_cu_108e82f6_221294cute7productE,@object
	.size		_ZN40_INTERNAL_adc5823e_4_k_cu_108e82f6_221294cute7productE,(_ZN40_INTERNAL_adc5823e_4_k_cu_108e82f6_221294cuda3std3__45__cpo3endE - _ZN40_INTERNAL_adc5823e_4_k_cu_108e82f6_221294cute7productE)
_ZN40_INTERNAL_adc5823e_4_k_cu_108e82f6_221294cute7productE:
	.zero		1
	.type		_ZN40_INTERNAL_adc5823e_4_k_cu_108e82f6_221294cuda3std3__45__cpo3endE,@object
	.size		_ZN40_INTERNAL_adc5823e_4_k_cu_108e82f6_221294cuda3std3__45__cpo3endE,(_ZN40_INTERNAL_adc5823e_4_k_cu_108e82f6_221294cuda3std3__419piecewise_constructE - _ZN40_INTERNAL_adc5823e_4_k_cu_108e82f6_221294cuda3std3__45__cpo3endE)
_ZN40_INTERNAL_adc5823e_4_k_cu_108e82f6_221294cuda3std3__45__cpo3endE:
	.zero		1
	.type		_ZN40_INTERNAL_adc5823e_4_k_cu_108e82f6_221294cuda3std3__419piecewise_constructE,@object
	.size		_ZN40_INTERNAL_adc5823e_4_k_cu_108e82f6_221294cuda3std3__419piecewise_constructE,(_ZN40_INTERNAL_adc5823e_4_k_cu_108e82f6_221294cuda3std3__45__cpo4cendE - _ZN40_INTERNAL_adc5823e_4_k_cu_108e82f6_221294cuda3std3__419piecewise_constructE)
_ZN40_INTERNAL_adc5823e_4_k_cu_108e82f6_221294cuda3std3__419piecewise_constructE:
	.zero		1
	.type		_ZN40_INTERNAL_adc5823e_4_k_cu_108e82f6_221294cuda3std3__45__cpo4cendE,@object
	.size		_ZN40_INTERNAL_adc5823e_4_k_cu_108e82f6_221294cuda3std3__45__cpo4cendE,(_ZN40_INTERNAL_adc5823e_4_k_cu_108e82f6_221294cuda3std6ranges3__45__cpo4swapE - _ZN40_INTERNAL_adc5823e_4_k_cu_108e82f6_221294cuda3std3__45__cpo4cendE)
_ZN40_INTERNAL_adc5823e_4_k_cu_108e82f6_221294cuda3std3__45__cpo4cendE:
	.zero		1
	.type		_ZN40_INTERNAL_adc5823e_4_k_cu_108e82f6_221294cuda3std6ranges3__45__cpo4swapE,@object
	.size		_ZN40_INTERNAL_adc5823e_4_k_cu_108e82f6_221294cuda3std6ranges3__45__cpo4swapE,(.L_7 - _ZN40_INTERNAL_adc5823e_4_k_cu_108e82f6_221294cuda3std6ranges3__45__cpo4swapE)
_ZN40_INTERNAL_adc5823e_4_k_cu_108e82f6_221294cuda3std6ranges3__45__cpo4swapE:
	.zero		1
.L_7:


//--------------------- .nv.constant0._ZN7cutlass13device_kernelINS_4gemm6kernel13GemmUniversalIN4cute5tupleIJiiiiEEENS1_10collective13CollectiveMmaINS1_37MainloopSm90TmaGmmaWarpSpecializedFP8ILi18ENS5_IJNS4_1CILi1EEESB_SB_EEENS1_35KernelTmaWarpSpecializedCooperativeEEENS5_IJNSA_ILi128EEENSA_ILi256EEENSA_ILi32EEEEEENS_12float_e5m2_tENS5_IJlSB_lEEESJ_SK_NS4_8TiledMMAINS4_8MMA_AtomIJNS4_4SM904GMMA31MMA_64x256x32_F32E5M2E5M2_SS_TNILNSO_7ScaleInE1ELSQ_1EEEEEENS4_6LayoutINS5_IJNSA_ILi2EEESB_SB_EEENS5_IJSB_NSA_ILi0EEESW_EEEEENS5_IJNS4_10UnderscoreESZ_SZ_EEEEENS4_13SM90_TMA_LOADENS4_14ComposedLayoutINS4_7SwizzleILi1ELi4ELi3EEENS4_18smem_ptr_flag_bitsILi8EEENST_INS5_IJNSA_ILi8EEESH_EEENS5_IJSH_SB_EEEEEEEvNS4_8identityES12_S1C_vS1D_EENS_8epilogue10collective6detail29Sm90TmaWarpSpecializedAdapterINS1G_15DefaultEpilogueISJ_SK_SK_NS1F_6thread17LinearCombinationISJ_Li1EffLNS1K_9ScaleType4KindE0ELNS_15FloatRoundStyleE2ESJ_EENS1_15EpilogueDefaultEEEEEvvEEEEvNT_6ParamsE --------------------------
	.section	.nv.constant0._ZN7cutlass13device_kernelINS_4gemm6kernel13GemmUniversalIN4cute5tupleIJiiiiEEENS1_10collective13CollectiveMmaINS1_37MainloopSm90TmaGmmaWarpSpecializedFP8ILi18ENS5_IJNS4_1CILi1EEESB_SB_EEENS1_35KernelTmaWarpSpecializedCooperativeEEENS5_IJNSA_ILi128EEENSA_ILi256EEENSA_ILi32EEEEEENS_12float_e5m2_tENS5_IJlSB_lEEESJ_SK_NS4_8TiledMMAINS4_8MMA_AtomIJNS4_4SM904GMMA31MMA_64x256x32_F32E5M2E5M2_SS_TNILNSO_7ScaleInE1ELSQ_1EEEEEENS4_6LayoutINS5_IJNSA_ILi2EEESB_SB_EEENS5_IJSB_NSA_ILi0EEESW_EEEEENS5_IJNS4_10UnderscoreESZ_SZ_EEEEENS4_13SM90_TMA_LOADENS4_14ComposedLayoutINS4_7SwizzleILi1ELi4ELi3EEENS4_18smem_ptr_flag_bitsILi8EEENST_INS5_IJNSA_ILi8EEESH_EEENS5_IJSH_SB_EEEEEEEvNS4_8identityES12_S1C_vS1D_EENS_8epilogue10collective6detail29Sm90TmaWarpSpecializedAdapterINS1G_15DefaultEpilogueISJ_SK_SK_NS1F_6thread17LinearCombinationISJ_Li1EffLNS1K_9ScaleType4KindE0ELNS_15FloatRoundStyleE2ESJ_EENS1_15EpilogueDefaultEEEEEvvEEEEvNT_6ParamsE,"a",@progbits
	.sectionflags	@""
	.align	4
.nv.constant0._ZN7cutlass13device_kernelINS_4gemm6kernel13GemmUniversalIN4cute5tupleIJiiiiEEENS1_10collective13CollectiveMmaINS1_37MainloopSm90TmaGmmaWarpSpecializedFP8ILi18ENS5_IJNS4_1CILi1EEESB_SB_EEENS1_35KernelTmaWarpSpecializedCooperativeEEENS5_IJNSA_ILi128EEENSA_ILi256EEENSA_ILi32EEEEEENS_12float_e5m2_tENS5_IJlSB_lEEESJ_SK_NS4_8TiledMMAINS4_8MMA_AtomIJNS4_4SM904GMMA31MMA_64x256x32_F32E5M2E5M2_SS_TNILNSO_7ScaleInE1ELSQ_1EEEEEENS4_6LayoutINS5_IJNSA_ILi2EEESB_SB_EEENS5_IJSB_NSA_ILi0EEESW_EEEEENS5_IJNS4_10UnderscoreESZ_SZ_EEEEENS4_13SM90_TMA_LOADENS4_14ComposedLayoutINS4_7SwizzleILi1ELi4ELi3EEENS4_18smem_ptr_flag_bitsILi8EEENST_INS5_IJNSA_ILi8EEESH_EEENS5_IJSH_SB_EEEEEEEvNS4_8identityES12_S1C_vS1D_EENS_8epilogue10collective6detail29Sm90TmaWarpSpecializedAdapterINS1G_15DefaultEpilogueISJ_SK_SK_NS1F_6thread17LinearCombinationISJ_Li1EffLNS1K_9ScaleType4KindE0ELNS_15FloatRoundStyleE2ESJ_EENS1_15EpilogueDefaultEEEEEvvEEEEvNT_6ParamsE:
	.zero		1664


//--------------------- SYMBOLS --------------------------

	.type		.nv.reservedSmem.offset0,@object
	.size		.nv.reservedSmem.offset0,0x4
